def matmul_kernel(
    a_ptr,
    b_ptr,
    c_ptr,
    M,
    N,
    K,
    stride_am,
    stride_ak,
    stride_bk,
    stride_bn,
    stride_cm,
    stride_cn,
    BLOCK_M: tl.constexpr,
    BLOCK_N: tl.constexpr,
    BLOCK_K: tl.constexpr,
    GROUP_M: tl.constexpr,
):
    pid = tl.program_id(axis=0)
    num_pid_m = tl.cdiv(M, BLOCK_M)
    num_pid_n = tl.cdiv(N, BLOCK_N)
    num_pid_in_group = GROUP_M * num_pid_n
    group_id = pid // num_pid_in_group
    first_pid_m = group_id * GROUP_M
    group_size_m = min(num_pid_m - first_pid_m, GROUP_M)
    pid_m = first_pid_m + ((pid % num_pid_in_group) % group_size_m)
    pid_n = (pid % num_pid_in_group) // group_size_m

    offs_am = (pid_m * BLOCK_M + tl.arange(0, BLOCK_M)) % M
    offs_bn = (pid_n * BLOCK_N + tl.arange(0, BLOCK_N)) % N
    offs_k = tl.arange(0, BLOCK_K)
    a_ptrs = a_ptr + offs_am[:, None] * stride_am + offs_k[None, :] * stride_ak
    b_ptrs = b_ptr + offs_k[:, None] * stride_bk + offs_bn[None, :] * stride_bn

    acc = tl.zeros((BLOCK_M, BLOCK_N), dtype=tl.float32)
    for kk in range(0, tl.cdiv(K, BLOCK_K)):
        a = tl.load(a_ptrs, mask=offs_k[None, :] < K - kk * BLOCK_K, other=0.0)
        b = tl.load(b_ptrs, mask=offs_k[:, None] < K - kk * BLOCK_K, other=0.0)
        acc = tl.dot(a, b, acc)
        a_ptrs += BLOCK_K * stride_ak
        b_ptrs += BLOCK_K * stride_bk

    c = acc.to(c_ptr.dtype.element_ty)
    offs_cm = pid_m * BLOCK_M + tl.arange(0, BLOCK_M)
    offs_cn = pid_n * BLOCK_N + tl.arange(0, BLOCK_N)
    c_ptrs = c_ptr + offs_cm[:, None] * stride_cm + offs_cn[None, :] * stride_cn
    mask = (offs_cm[:, None] < M) & (offs_cn[None, :] < N)
    tl.store(c_ptrs, c, mask=mask)

# config = {"BLOCK_K": 128, "BLOCK_M": 16, "BLOCK_N": 16, "GROUP_M": 8, "arch": "sm_100", "dtype": "bf16", "num_ctas": 1, "num_stages": 2, "num_warps": 8}
# arch = sm_100


// ===== COMPILED SASS (sm_100a) =====

	.target	sm_100a

	.elftype	@"ET_EXEC"


//--------------------- .note.nv.tkinfo           --------------------------
	.section	.note.nv.tkinfo,"",@"SHT_NOTE"
	.sectionflags	@"SHF_NOTE_NV_TKINFO"
	.tkinfo
        /*0018*/ 	.word	0x00000081
        /*0030*/ 	.string	""
        /*0030*/ 	.string	"ptxas-blackwell"
        /*0030*/ 	.string	"Cuda compilation tools, release 12.9, V12.9.86"
        /*0030*/ 	.string	"Build cuda_12.9.r12.9/compiler.36037853_0"
        /*0030*/ 	.string	"-v  -suppress-debug-info  -lineinfo  -arch sm_100a "



//--------------------- .note.nv.cuver            --------------------------
	.section	.note.nv.cuver,"",@"SHT_NOTE"
	.sectionflags	@"SHF_NOTE_NV_CUVER"
        /*0018*/ 	.short	0x0001
        /*001a*/ 	.short	0x0064
        /*001c*/ 	.short	0x0001
        /*001e*/ 	.short	0x0000
        /*0020*/ 	.short	0x0001
        /*0022*/ 	.short	0x0000


//--------------------- .nv.info                  --------------------------
	.section	.nv.info,"",@"SHT_CUDA_INFO"
	.align	4


	//----- nvinfo : EIATTR_REGCOUNT
	.align		4
        /*0000*/ 	.byte	0x04, 0x2f
        /*0002*/ 	.short	(.L_1 - .L_0)
	.align		4
.L_0:
        /*0004*/ 	.word	index@(matmul_kernel)
        /*0008*/ 	.word	0x00000050


	//----- nvinfo : EIATTR_FRAME_SIZE
	.align		4
.L_1:
        /*000c*/ 	.byte	0x04, 0x11
        /*000e*/ 	.short	(.L_3 - .L_2)
	.align		4
.L_2:
        /*0010*/ 	.word	index@(matmul_kernel)
        /*0014*/ 	.word	0x00000000


	//----- nvinfo : EIATTR_MIN_STACK_SIZE
	.align		4
.L_3:
        /*0018*/ 	.byte	0x04, 0x12
        /*001a*/ 	.short	(.L_5 - .L_4)
	.align		4
.L_4:
        /*001c*/ 	.word	index@(matmul_kernel)
        /*0020*/ 	.word	0x00000000
.L_5:


//--------------------- .nv.info.matmul_kernel    --------------------------
	.section	.nv.info.matmul_kernel,"",@"SHT_CUDA_INFO"
	.sectionflags	@""
	.align	4


	//----- nvinfo : EIATTR_CUDA_API_VERSION
	.align		4
        /*0000*/ 	.byte	0x04, 0x37
        /*0002*/ 	.short	(.L_7 - .L_6)
.L_6:
        /*0004*/ 	.word	0x00000081


	//----- nvinfo : EIATTR_KPARAM_INFO
	.align		4
.L_7:
        /*0008*/ 	.byte	0x04, 0x17
        /*000a*/ 	.short	(.L_9 - .L_8)
.L_8:
        /*000c*/ 	.word	0x00000000
        /*0010*/ 	.short	0x000d
        /*0012*/ 	.short	0x0048
        /*0014*/ 	.byte	0x00, 0xf4, 0x21, 0x00


	//----- nvinfo : EIATTR_KPARAM_INFO
	.align		4
.L_9:
        /*0018*/ 	.byte	0x04, 0x17
        /*001a*/ 	.short	(.L_11 - .L_10)
.L_10:
        /*001c*/ 	.word	0x00000000
        /*0020*/ 	.short	0x000c
        /*0022*/ 	.short	0x0040
        /*0024*/ 	.byte	0x00, 0xf4, 0x21, 0x00


	//----- nvinfo : EIATTR_KPARAM_INFO
	.align		4
.L_11:
        /*0028*/ 	.byte	0x04, 0x17
        /*002a*/ 	.short	(.L_13 - .L_12)
.L_12:
        /*002c*/ 	.word	0x00000000
        /*0030*/ 	.short	0x000b
        /*0032*/ 	.short	0x0038
        /*0034*/ 	.byte	0x00, 0xf0, 0x11, 0x00


	//----- nvinfo : EIATTR_KPARAM_INFO
	.align		4
.L_13:
        /*0038*/ 	.byte	0x04, 0x17
        /*003a*/ 	.short	(.L_15 - .L_14)
.L_14:
        /*003c*/ 	.word	0x00000000
        /*0040*/ 	.short	0x000a
        /*0042*/ 	.short	0x0034
        /*0044*/ 	.byte	0x00, 0xf0, 0x11, 0x00


	//----- nvinfo : EIATTR_KPARAM_INFO
	.align		4
.L_15:
        /*0048*/ 	.byte	0x04, 0x17
        /*004a*/ 	.short	(.L_17 - .L_16)
.L_16:
        /*004c*/ 	.word	0x00000000
        /*0050*/ 	.short	0x0009
        /*0052*/ 	.short	0x0030
        /*0054*/ 	.byte	0x00, 0xf0, 0x11, 0x00


	//----- nvinfo : EIATTR_KPARAM_INFO
	.align		4
.L_17:
        /*0058*/ 	.byte	0x04, 0x17
        /*005a*/ 	.short	(.L_19 - .L_18)
.L_18:
        /*005c*/ 	.word	0x00000000
        /*0060*/ 	.short	0x0008
        /*0062*/ 	.short	0x002c
        /*0064*/ 	.byte	0x00, 0xf0, 0x11, 0x00


	//----- nvinfo : EIATTR_KPARAM_INFO
	.align		4
.L_19:
        /*0068*/ 	.byte	0x04, 0x17
        /*006a*/ 	.short	(.L_21 - .L_20)
.L_20:
        /*006c*/ 	.word	0x00000000
        /*0070*/ 	.short	0x0007
        /*0072*/ 	.short	0x0028
        /*0074*/ 	.byte	0x00, 0xf0, 0x11, 0x00


	//----- nvinfo : EIATTR_KPARAM_INFO
	.align		4
.L_21:
        /*0078*/ 	.byte	0x04, 0x17
        /*007a*/ 	.short	(.L_23 - .L_22)
.L_22:
        /*007c*/ 	.word	0x00000000
        /*0080*/ 	.short	0x0006
        /*0082*/ 	.short	0x0024
        /*0084*/ 	.byte	0x00, 0xf0, 0x11, 0x00


	//----- nvinfo : EIATTR_KPARAM_INFO
	.align		4
.L_23:
        /*0088*/ 	.byte	0x04, 0x17
        /*008a*/ 	.short	(.L_25 - .L_24)
.L_24:
        /*008c*/ 	.word	0x00000000
        /*0090*/ 	.short	0x0005
        /*0092*/ 	.short	0x0020
        /*0094*/ 	.byte	0x00, 0xf0, 0x11, 0x00


	//----- nvinfo : EIATTR_KPARAM_INFO
	.align		4
.L_25:
        /*0098*/ 	.byte	0x04, 0x17
        /*009a*/ 	.short	(.L_27 - .L_26)
.L_26:
        /*009c*/ 	.word	0x00000000
        /*00a0*/ 	.short	0x0004
        /*00a2*/ 	.short	0x001c
        /*00a4*/ 	.byte	0x00, 0xf0, 0x11, 0x00


	//----- nvinfo : EIATTR_KPARAM_INFO
	.align		4
.L_27:
        /*00a8*/ 	.byte	0x04, 0x17
        /*00aa*/ 	.short	(.L_29 - .L_28)
.L_28:
        /*00ac*/ 	.word	0x00000000
        /*00b0*/ 	.short	0x0003
        /*00b2*/ 	.short	0x0018
        /*00b4*/ 	.byte	0x00, 0xf0, 0x11, 0x00


	//----- nvinfo : EIATTR_KPARAM_INFO
	.align		4
.L_29:
        /*00b8*/ 	.byte	0x04, 0x17
        /*00ba*/ 	.short	(.L_31 - .L_30)
.L_30:
        /*00bc*/ 	.word	0x00000000
        /*00c0*/ 	.short	0x0002
        /*00c2*/ 	.short	0x0010
        /*00c4*/ 	.byte	0x00, 0xf4, 0x21, 0x00


	//----- nvinfo : EIATTR_KPARAM_INFO
	.align		4
.L_31:
        /*00c8*/ 	.byte	0x04, 0x17
        /*00ca*/ 	.short	(.L_33 - .L_32)
.L_32:
        /*00cc*/ 	.word	0x00000000
        /*00d0*/ 	.short	0x0001
        /*00d2*/ 	.short	0x0008
        /*00d4*/ 	.byte	0x00, 0xf4, 0x21, 0x00


	//----- nvinfo : EIATTR_KPARAM_INFO
	.align		4
.L_33:
        /*00d8*/ 	.byte	0x04, 0x17
        /*00da*/ 	.short	(.L_35 - .L_34)
.L_34:
        /*00dc*/ 	.word	0x00000000
        /*00e0*/ 	.short	0x0000
        /*00e2*/ 	.short	0x0000
        /*00e4*/ 	.byte	0x00, 0xf4, 0x21, 0x00


	//----- nvinfo : EIATTR_SPARSE_MMA_MASK
	.align		4
.L_35:
        /*00e8*/ 	.byte	0x03, 0x50
        /*00ea*/ 	.short	0x0000


	//----- nvinfo : EIATTR_MAXREG_COUNT
	.align		4
        /*00ec*/ 	.byte	0x03, 0x1b
        /*00ee*/ 	.short	0x00ff


	//----- nvinfo : EIATTR_NUM_BARRIERS
	.align		4
        /*00f0*/ 	.byte	0x02, 0x4c
        /*00f2*/ 	.byte	0x01
	.zero		1


	//----- nvinfo : EIATTR_VRC_CTA_INIT_COUNT
	.align		4
        /*00f4*/ 	.byte	0x02, 0x4a
	.zero		1
	.zero		1


	//----- nvinfo : EIATTR_EXIT_INSTR_OFFSETS
	.align		4
        /*00f8*/ 	.byte	0x04, 0x1c
        /*00fa*/ 	.short	(.L_37 - .L_36)


	//   ....[0]....
.L_36:
        /*00fc*/ 	.word	0x00001d90


	//   ....[1]....
        /*0100*/ 	.word	0x00001dc0


	//----- nvinfo : EIATTR_REQNTID
	.align		4
.L_37:
        /*0104*/ 	.byte	0x04, 0x10
        /*0106*/ 	.short	(.L_39 - .L_38)
.L_38:
        /*0108*/ 	.word	0x00000100
        /*010c*/ 	.word	0x00000001
        /*0110*/ 	.word	0x00000001


	//----- nvinfo : EIATTR_CBANK_PARAM_SIZE
	.align		4
.L_39:
        /*0114*/ 	.byte	0x03, 0x19
        /*0116*/ 	.short	0x0050


	//----- nvinfo : EIATTR_PARAM_CBANK
	.align		4
        /*0118*/ 	.byte	0x04, 0x0a
        /*011a*/ 	.short	(.L_41 - .L_40)
	.align		4
.L_40:
        /*011c*/ 	.word	index@(.nv.constant0.matmul_kernel)
        /*0120*/ 	.short	0x0380
        /*0122*/ 	.short	0x0050


	//----- nvinfo : EIATTR_SW_WAR
	.align		4
.L_41:
        /*0124*/ 	.byte	0x04, 0x36
        /*0126*/ 	.short	(.L_43 - .L_42)
.L_42:
        /*0128*/ 	.word	0x00000008
.L_43:


//--------------------- .nv.compat                --------------------------
	.section	.nv.compat,"",@"SHT_CUDA_COMPAT_INFO"
	.align	4
        /*0000*/ 	.byte	0x02, 0x02, 0x01, 0x00, 0x02, 0x05, 0x05, 0x00, 0x02, 0x03, 0x00, 0x00, 0x02, 0x06, 0x01, 0x00


//--------------------- .nv.callgraph             --------------------------
	.section	.nv.callgraph,"",@"SHT_CUDA_CALLGRAPH"
	.align	4
	.sectionentsize	8
	.align		4
        /*0000*/ 	.word	0x00000000
	.align		4
        /*0004*/ 	.word	0xffffffff
	.align		4
        /*0008*/ 	.word	0x00000000
	.align		4
        /*000c*/ 	.word	0xfffffffe
	.align		4
        /*0010*/ 	.word	0x00000000
	.align		4
        /*0014*/ 	.word	0xfffffffd
	.align		4
        /*0018*/ 	.word	0x00000000
	.align		4
        /*001c*/ 	.word	0xfffffffc


//--------------------- .text.matmul_kernel       --------------------------
	.section	.text.matmul_kernel,"ax",@progbits
	.align	128
        .global         matmul_kernel
        .type           matmul_kernel,@function
        .size           matmul_kernel,(.L_x_3 - matmul_kernel)
        .other          matmul_kernel,@"STO_CUDA_ENTRY STV_DEFAULT"
matmul_kernel:
.text.matmul_kernel:
[----:B------:R-:W0:Y:S08]  /*0000*/  LDC R1, c[0x0][0x37c] ;  /* 0x0000df00ff017b82 */ /* 0x000e300000000800 */
[----:B------:R-:W1:Y:S01]  /*0010*/  LDC.64 R16, c[0x0][0x398] ;  /* 0x0000e600ff107b82 */ /* 0x000e620000000a00 */
[----:B------:R-:W2:Y:S01]  /*0020*/  S2R R5, SR_CTAID.X ;  /* 0x0000000000057919 */ /* 0x000ea20000002500 */
[----:B------:R-:W-:Y:S01]  /*0030*/  UMOV UR4, 0x400 ;  /* 0x0000040000047882 */ /* 0x000fe20000000000 */
[----:B------:R-:W3:Y:S01]  /*0040*/  LDCU.64 UR6, c[0x0][0x358] ;  /* 0x00006b00ff0677ac */ /* 0x000ee20008000a00 */
[----:B------:R-:W4:Y:S04]  /*0050*/  S2R R37, SR_TID.X ;  /* 0x0000000000257919 */ /* 0x000f280000002100 */
[----:B------:R-:W5:Y:S08]  /*0060*/  LDC R35, c[0x0][0x3a0] ;  /* 0x0000e800ff237b82 */ /* 0x000f700000000800 */
[----:B------:R-:W0:Y:S01]  /*0070*/  S2UR UR5, SR_CgaCtaId ;  /* 0x00000000000579c3 */ /* 0x000e220000008800 */
[----:B-1----:R-:W-:-:S05]  /*0080*/  VIADD R0, R17, 0xf ;  /* 0x0000000f11007836 */ /* 0x002fca0000000000 */
[----:B------:R-:W-:Y:S01]  /*0090*/  SHF.R.S32.HI R3, RZ, 0x1f, R0 ;  /* 0x0000001fff037819 */ /* 0x000fe20000011400 */
[----:B-----5:R-:W-:-:S03]  /*00a0*/  VIADD R35, R35, 0x7f ;  /* 0x0000007f23237836 */ /* 0x020fc60000000000 */
[----:B------:R-:W-:Y:S02]  /*00b0*/  LEA.HI R3, R3, R0, RZ, 0x4 ;  /* 0x0000000003037211 */ /* 0x000fe400078f20ff */
[----:B--2---:R-:W-:Y:S02]  /*00c0*/  IABS R8, R5 ;  /* 0x0000000500087213 */ /* 0x004fe40000000000 */
[----:B------:R-:W-:Y:S02]  /*00d0*/  SHF.R.S32.HI R3, RZ, 0x4, R3 ;  /* 0x00000004ff037819 */ /* 0x000fe40000011403 */
[--C-:B----4-:R-:W-:Y:S01]  /*00e0*/  SHF.R.U32.HI R45, RZ, 0x4, R37.reuse ;  /* 0x00000004ff2d7819 */ /* 0x110fe20000011625 */
[----:B0-----:R-:W-:Y:S01]  /*00f0*/  ULEA UR4, UR5, UR4, 0x18 ;  /* 0x0000000405047291 */ /* 0x001fe2000f8ec0ff */
[----:B------:R-:W-:Y:S01]  /*0100*/  SHF.R.U32.HI R38, RZ, 0x4, R37 ;  /* 0x00000004ff267819 */ /* 0x000fe20000011625 */
[----:B------:R-:W-:Y:S01]  /*0110*/  IMAD.SHL.U32 R4, R3, 0x8, RZ ;  /* 0x0000000803047824 */ /* 0x000fe200078e00ff */
[----:B------:R-:W-:-:S04]  /*0120*/  SGXT.U32 R45, R45, 0x4 ;  /* 0x000000042d2d781a */ /* 0x000fc80000000000 */
[-C--:B------:R-:W-:Y:S02]  /*0130*/  IABS R7, R4.reuse ;  /* 0x0000000400077213 */ /* 0x080fe40000000000 */
[----:B------:R-:W-:Y:S02]  /*0140*/  IABS R10, R4 ;  /* 0x00000004000a7213 */ /* 0x000fe40000000000 */
[----:B------:R-:W0:Y:S08]  /*0150*/  I2F.RP R0, R7 ;  /* 0x0000000700007306 */ /* 0x000e300000209400 */
[----:B0-----:R-:W0:Y:S02]  /*0160*/  MUFU.RCP R0, R0 ;  /* 0x0000000000007308 */ /* 0x001e240000001000 */
[----:B0-----:R-:W-:-:S02]  /*0170*/  VIADD R2, R0, 0xffffffe ;  /* 0x0ffffffe00027836 */ /* 0x001fc40000000000 */
[----:B------:R-:W-:-:S04]  /*0180*/  IMAD.MOV R0, RZ, RZ, -R10 ;  /* 0x000000ffff007224 */ /* 0x000fc800078e0a0a */
[----:B------:R0:W1:Y:S02]  /*0190*/  F2I.FTZ.U32.TRUNC.NTZ R3, R2 ;  /* 0x0000000200037305 */ /* 0x000064000021f000 */
[----:B0-----:R-:W-:Y:S02]  /*01a0*/  IMAD.MOV.U32 R2, RZ, RZ, RZ ;  /* 0x000000ffff027224 */ /* 0x001fe400078e00ff */
[----:B-1----:R-:W-:-:S04]  /*01b0*/  IMAD.MOV R6, RZ, RZ, -R3 ;  /* 0x000000ffff067224 */ /* 0x002fc800078e0a03 */
[----:B------:R-:W-:Y:S02]  /*01c0*/  IMAD R9, R6, R7, RZ ;  /* 0x0000000706097224 */ /* 0x000fe400078e02ff */
[----:B------:R-:W-:Y:S02]  /*01d0*/  IMAD.MOV.U32 R6, RZ, RZ, R8 ;  /* 0x000000ffff067224 */ /* 0x000fe400078e0008 */
[----:B------:R-:W-:-:S06]  /*01e0*/  IMAD.HI.U32 R3, R3, R9, R2 ;  /* 0x0000000903037227 */ /* 0x000fcc00078e0002 */
[----:B------:R-:W-:-:S04]  /*01f0*/  IMAD.HI.U32 R3, R3, R6, RZ ;  /* 0x0000000603037227 */ /* 0x000fc800078e00ff */
[----:B------:R-:W-:-:S05]  /*0200*/  IMAD R0, R3, R0, R6 ;  /* 0x0000000003007224 */ /* 0x000fca00078e0206 */
[----:B------:R-:W-:-:S13]  /*0210*/  ISETP.GT.U32.AND P1, PT, R7, R0, PT ;  /* 0x000000000700720c */ /* 0x000fda0003f24070 */
[----:B------:R-:W-:Y:S02]  /*0220*/  @!P1 IMAD.IADD R0, R0, 0x1, -R7 ;  /* 0x0000000100009824 */ /* 0x000fe400078e0a07 */
[----:B------:R-:W-:Y:S01]  /*0230*/  @!P1 VIADD R3, R3, 0x1 ;  /* 0x0000000103039836 */ /* 0x000fe20000000000 */
[----:B------:R-:W-:Y:S02]  /*0240*/  ISETP.NE.AND P1, PT, R4, RZ, PT ;  /* 0x000000ff0400720c */ /* 0x000fe40003f25270 */
[----:B------:R-:W-:Y:S02]  /*0250*/  ISETP.GE.U32.AND P0, PT, R0, R7, PT ;  /* 0x000000070000720c */ /* 0x000fe40003f06070 */
[----:B------:R-:W-:-:S04]  /*0260*/  LOP3.LUT R0, R5, R4, RZ, 0x3c, !PT ;  /* 0x0000000405007212 */ /* 0x000fc800078e3cff */
[----:B------:R-:W-:Y:S01]  /*0270*/  ISETP.GE.AND P2, PT, R0, RZ, PT ;  /* 0x000000ff0000720c */ /* 0x000fe20003f46270 */
[----:B------:R-:W-:-:S06]  /*0280*/  VIADD R0, R16, 0xf ;  /* 0x0000000f10007836 */ /* 0x000fcc0000000000 */
[----:B------:R-:W-:-:S04]  /*0290*/  @P0 VIADD R3, R3, 0x1 ;  /* 0x0000000103030836 */ /* 0x000fc80000000000 */
[----:B------:R-:W-:Y:S01]  /*02a0*/  IMAD.MOV.U32 R2, RZ, RZ, R3 ;  /* 0x000000ffff027224 */ /* 0x000fe200078e0003 */
[----:B------:R-:W-:-:S03]  /*02b0*/  SHF.R.S32.HI R3, RZ, 0x1f, R0 ;  /* 0x0000001fff037819 */ /* 0x000fc60000011400 */
[----:B------:R-:W-:Y:S01]  /*02c0*/  @!P2 IMAD.MOV R2, RZ, RZ, -R2 ;  /* 0x000000ffff02a224 */ /* 0x000fe200078e0a02 */
[----:B------:R-:W-:Y:S02]  /*02d0*/  @!P1 LOP3.LUT R2, RZ, R4, RZ, 0x33, !PT ;  /* 0x00000004ff029212 */ /* 0x000fe400078e33ff */
[----:B------:R-:W-:-:S03]  /*02e0*/  LEA.HI R3, R3, R0, RZ, 0x4 ;  /* 0x0000000003037211 */ /* 0x000fc600078f20ff */
[----:B------:R-:W-:Y:S02]  /*02f0*/  IMAD.SHL.U32 R6, R2, 0x8, RZ ;  /* 0x0000000802067824 */ /* 0x000fe400078e00ff */
[----:B------:R-:W-:-:S03]  /*0300*/  IMAD.MOV R2, RZ, RZ, -R2 ;  /* 0x000000ffff027224 */ /* 0x000fc600078e0a02 */
[----:B------:R-:W-:Y:S01]  /*0310*/  LEA.HI.SX32 R3, R3, -R6, 0x1c ;  /* 0x8000000603037211 */ /* 0x000fe200078fe2ff */
[----:B------:R-:W-:-:S03]  /*0320*/  IMAD R8, R4, R2, R5 ;  /* 0x0000000204087224 */ /* 0x000fc600078e0205 */
[----:B------:R-:W-:-:S04]  /*0330*/  VIMNMX R11, PT, PT, R3, 0x8, PT ;  /* 0x00000008030b7848 */ /* 0x000fc80003fe0100 */
[-C--:B------:R-:W-:Y:S02]  /*0340*/  IABS R7, R11.reuse ;  /* 0x0000000b00077213 */ /* 0x080fe40000000000 */
[----:B------:R-:W-:Y:S02]  /*0350*/  IABS R4, R11 ;  /* 0x0000000b00047213 */ /* 0x000fe40000000000 */
[----:B------:R-:W0:Y:S08]  /*0360*/  I2F.RP R0, R7 ;  /* 0x0000000700007306 */ /* 0x000e300000209400 */
[----:B0-----:R-:W0:Y:S02]  /*0370*/  MUFU.RCP R0, R0 ;  /* 0x0000000000007308 */ /* 0x001e240000001000 */
[----:B0-----:R-:W-:-:S02]  /*0380*/  VIADD R3, R0, 0xffffffe ;  /* 0x0ffffffe00037836 */ /* 0x001fc40000000000 */
[----:B------:R-:W-:-:S04]  /*0390*/  IMAD.MOV R0, RZ, RZ, -R4 ;  /* 0x000000ffff007224 */ /* 0x000fc800078e0a04 */
[----:B------:R-:W0:Y:S02]  /*03a0*/  F2I.FTZ.U32.TRUNC.NTZ R3, R3 ;  /* 0x0000000300037305 */ /* 0x000e24000021f000 */
[----:B0-----:R-:W-:-:S04]  /*03b0*/  IMAD.MOV R9, RZ, RZ, -R3 ;  /* 0x000000ffff097224 */ /* 0x001fc800078e0a03 */
[----:B------:R-:W-:Y:S01]  /*03c0*/  IMAD.MOV.U32 R2, RZ, RZ, R9 ;  /* 0x000000ffff027224 */ /* 0x000fe200078e0009 */
[----:B------:R-:W-:-:S03]  /*03d0*/  IABS R9, R8 ;  /* 0x0000000800097213 */ /* 0x000fc60000000000 */
[----:B------:R-:W-:Y:S02]  /*03e0*/  IMAD R5, R2, R7, RZ ;  /* 0x0000000702057224 */ /* 0x000fe400078e02ff */
[----:B------:R-:W-:-:S04]  /*03f0*/  IMAD.MOV.U32 R2, RZ, RZ, RZ ;  /* 0x000000ffff027224 */ /* 0x000fc800078e00ff */
[----:B------:R-:W-:Y:S01]  /*0400*/  IMAD.HI.U32 R2, R3, R5, R2 ;  /* 0x0000000503027227 */ /* 0x000fe200078e0002 */
[C---:B------:R-:W-:Y:S02]  /*0410*/  LOP3.LUT R3, R37.reuse, 0xf, RZ, 0xc0, !PT ;  /* 0x0000000f25037812 */ /* 0x040fe400078ec0ff */
[----:B------:R-:W-:-:S03]  /*0420*/  LOP3.LUT R5, R37, 0x80, RZ, 0xc0, !PT ;  /* 0x0000008025057812 */ /* 0x000fc600078ec0ff */
        /* <DEDUP_REMOVED lines=8> */
[----:B------:R-:W-:-:S07]  /*04b0*/  ISETP.GE.AND P2, PT, R0, RZ, PT ;  /* 0x000000ff0000720c */ /* 0x000fce0003f46270 */
[----:B------:R-:W-:Y:S01]  /*04c0*/  @P0 VIADD R2, R2, 0x1 ;  /* 0x0000000102020836 */ /* 0x000fe20000000000 */
[----:B------:R-:W-:-:S03]  /*04d0*/  ISETP.GT.AND P0, PT, R35, 0x7f, PT ;  /* 0x0000007f2300780c */ /* 0x000fc60003f04270 */
[----:B------:R-:W-:-:S04]  /*04e0*/  IMAD.MOV.U32 R4, RZ, RZ, R2 ;  /* 0x000000ffff047224 */ /* 0x000fc800078e0002 */
[----:B------:R-:W-:Y:S01]  /*04f0*/  @!P2 IMAD.MOV R4, RZ, RZ, -R4 ;  /* 0x000000ffff04a224 */ /* 0x000fe200078e0a04 */
[----:B------:R-:W-:-:S05]  /*0500*/  @!P1 LOP3.LUT R4, RZ, R11, RZ, 0x33, !PT ;  /* 0x0000000bff049212 */ /* 0x000fca00078e33ff */
[----:B------:R-:W-:Y:S01]  /*0510*/  IMAD.MOV R0, RZ, RZ, -R4 ;  /* 0x000000ffff007224 */ /* 0x000fe200078e0a04 */
[----:B------:R-:W-:Y:S01]  /*0520*/  @!P0 PRMT R20, RZ, 0x7610, R20 ;  /* 0x00007610ff148816 */ /* 0x000fe20000000014 */
[----:B------:R-:W-:Y:S01]  /*0530*/  @!P0 IMAD.SHL.U32 R2, R37, 0x10, RZ ;  /* 0x0000001025028824 */ /* 0x000fe200078e00ff */
[----:B------:R-:W-:Y:S01]  /*0540*/  @!P0 PRMT R22, RZ, 0x7610, R22 ;  /* 0x00007610ff168816 */ /* 0x000fe20000000016 */
[----:B------:R-:W-:Y:S01]  /*0550*/  IMAD R0, R11, R0, R8 ;  /* 0x000000000b007224 */ /* 0x000fe200078e0208 */
[----:B------:R-:W-:Y:S01]  /*0560*/  @!P0 PRMT R20, R20, 0x5410, RZ ;  /* 0x0000541014148816 */ /* 0x000fe200000000ff */
[----:B------:R-:W-:Y:S01]  /*0570*/  IMAD.SHL.U32 R4, R4, 0x10, RZ ;  /* 0x0000001004047824 */ /* 0x000fe200078e00ff */
[----:B------:R-:W-:Y:S01]  /*0580*/  @!P0 PRMT R22, R22, 0x5410, RZ ;  /* 0x0000541016168816 */ /* 0x000fe200000000ff */
[----:B------:R-:W-:-:S04]  /*0590*/  IMAD.IADD R0, R6, 0x1, R0 ;  /* 0x0000000106007824 */ /* 0x000fc800078e0200 */
[----:B------:R-:W-:Y:S02]  /*05a0*/  IMAD R0, R0, 0x10, R3 ;  /* 0x0000001000007824 */ /* 0x000fe400078e0203 */
[----:B------:R-:W-:-:S05]  /*05b0*/  @!P0 IMAD.SHL.U32 R3, R37, 0x20, RZ ;  /* 0x0000002025038824 */ /* 0x000fca00078e00ff */
[----:B------:R-:W-:Y:S01]  /*05c0*/  @!P0 LOP3.LUT R3, R3, 0x60, RZ, 0xc0, !PT ;  /* 0x0000006003038812 */ /* 0x000fe200078ec0ff */
[----:B---3--:R-:W-:Y:S06]  /*05d0*/  @!P0 BRA `(.L_x_0) ;  /* 0x0000001400408947 */ /* 0x008fec0003800000 */
[----:B------:R-:W-:Y:S01]  /*05e0*/  IABS R28, R16 ;  /* 0x00000010001c7213 */ /* 0x000fe20000000000 */
[----:B------:R-:W-:Y:S01]  /*05f0*/  IMAD.SHL.U32 R31, R37, 0x2, RZ ;  /* 0x00000002251f7824 */ /* 0x000fe200078e00ff */
[----:B------:R-:W-:Y:S01]  /*0600*/  IABS R7, R17 ;  /* 0x0000001100077213 */ /* 0x000fe20000000000 */
[----:B------:R-:W0:Y:S01]  /*0610*/  LDC.64 R46, c[0x0][0x388] ;  /* 0x0000e200ff2e7b82 */ /* 0x000e220000000a00 */
[----:B------:R-:W1:Y:S01]  /*0620*/  I2F.RP R2, R28 ;  /* 0x0000001c00027306 */ /* 0x000e620000209400 */
[----:B------:R-:W-:Y:S01]  /*0630*/  IABS R12, R0 ;  /* 0x00000000000c7213 */ /* 0x000fe20000000000 */
[----:B------:R-:W2:Y:S01]  /*0640*/  LDCU UR5, c[0x0][0x3a4] ;  /* 0x00007480ff0577ac */ /* 0x000ea20008000800 */
[----:B------:R-:W-:Y:S01]  /*0650*/  ISETP.GE.AND P4, PT, R0, RZ, PT ;  /* 0x000000ff0000720c */ /* 0x000fe20003f86270 */
[C---:B------:R-:W-:Y:S01]  /*0660*/  VIADD R42, R38.reuse, 0x30 ;  /* 0x00000030262a7836 */ /* 0x040fe20000000000 */
[C---:B------:R-:W-:Y:S01]  /*0670*/  LOP3.LUT R43, R45.reuse, 0x20, RZ, 0xfc, !PT ;  /* 0x000000202d2b7812 */ /* 0x040fe200078efcff */
[----:B------:R-:W-:Y:S01]  /*0680*/  VIADD R38, R38, 0x70 ;  /* 0x0000007026267836 */ /* 0x000fe20000000000 */
[C---:B------:R-:W-:Y:S01]  /*0690*/  LOP3.LUT R41, R45.reuse, 0x40, RZ, 0xfc, !PT ;  /* 0x000000402d297812 */ /* 0x040fe200078efcff */
[----:B------:R-:W3:Y:S01]  /*06a0*/  I2F.RP R3, R7 ;  /* 0x0000000700037306 */ /* 0x000ee20000209400 */
[----:B------:R-:W-:-:S02]  /*06b0*/  LOP3.LUT R40, R45, 0x50, RZ, 0xfc, !PT ;  /* 0x000000502d287812 */ /* 0x000fc400078efcff */
[C---:B------:R-:W-:Y:S02]  /*06c0*/  LOP3.LUT R39, R45.reuse, 0x60, RZ, 0xfc, !PT ;  /* 0x000000602d277812 */ /* 0x040fe400078efcff */
[----:B------:R-:W-:-:S03]  /*06d0*/  LOP3.LUT R44, R45, 0x10, RZ, 0xfc, !PT ;  /* 0x000000102d2c7812 */ /* 0x000fc600078efcff */
[----:B-1----:R-:W1:Y:S08]  /*06e0*/  MUFU.RCP R2, R2 ;  /* 0x0000000200027308 */ /* 0x002e700000001000 */
[----:B---3--:R-:W3:Y:S01]  /*06f0*/  MUFU.RCP R3, R3 ;  /* 0x0000000300037308 */ /* 0x008ee20000001000 */
[----:B-1----:R-:W-:Y:S01]  /*0700*/  VIADD R10, R2, 0xffffffe ;  /* 0x0ffffffe020a7836 */ /* 0x002fe20000000000 */
[----:B------:R-:W-:-:S06]  /*0710*/  LEA.HI R2, R5, R4, RZ, 0x19 ;  /* 0x0000000405027211 */ /* 0x000fcc00078fc8ff */
[----:B------:R1:W4:Y:S01]  /*0720*/  F2I.FTZ.U32.TRUNC.NTZ R11, R10 ;  /* 0x0000000a000b7305 */ /* 0x000322000021f000 */
[C---:B------:R-:W-:Y:S02]  /*0730*/  VIADD R15, R2.reuse, 0xc ;  /* 0x0000000c020f7836 */ /* 0x040fe40000000000 */
[----:B---3--:R-:W-:Y:S02]  /*0740*/  VIADD R8, R3, 0xffffffe ;  /* 0x0ffffffe03087836 */ /* 0x008fe40000000000 */
[C---:B------:R-:W-:Y:S01]  /*0750*/  VIADD R3, R2.reuse, 0xe ;  /* 0x0000000e02037836 */ /* 0x040fe20000000000 */
[----:B------:R-:W-:Y:S02]  /*0760*/  IABS R20, R15 ;  /* 0x0000000f00147213 */ /* 0x000fe40000000000 */
[----:B------:R3:W5:Y:S01]  /*0770*/  F2I.FTZ.U32.TRUNC.NTZ R9, R8 ;  /* 0x0000000800097305 */ /* 0x000762000021f000 */
[----:B-1----:R-:W-:Y:S01]  /*0780*/  MOV R10, RZ ;  /* 0x000000ff000a7202 */ /* 0x002fe20000000f00 */
[C---:B------:R-:W-:Y:S01]  /*0790*/  VIADD R19, R2.reuse, 0xa ;  /* 0x0000000a02137836 */ /* 0x040fe20000000000 */
[----:B------:R-:W-:Y:S01]  /*07a0*/  IABS R18, R3 ;  /* 0x0000000300127213 */ /* 0x000fe20000000000 */
[----:B------:R-:W-:-:S02]  /*07b0*/  VIADD R21, R2, 0x8 ;  /* 0x0000000802157836 */ /* 0x000fc40000000000 */
[C---:B------:R-:W-:Y:S02]  /*07c0*/  VIADD R23, R2.reuse, 0x6 ;  /* 0x0000000602177836 */ /* 0x040fe40000000000 */
[--C-:B----4-:R-:W-:Y:S01]  /*07d0*/  IMAD.MOV R13, RZ, RZ, -R11.reuse ;  /* 0x000000ffff0d7224 */ /* 0x110fe200078e0a0b */
[----:B------:R-:W-:Y:S01]  /*07e0*/  IABS R14, R21 ;  /* 0x00000015000e7213 */ /* 0x000fe20000000000 */
[----:B---3--:R-:W-:Y:S01]  /*07f0*/  IMAD.MOV.U32 R8, RZ, RZ, RZ ;  /* 0x000000ffff087224 */ /* 0x008fe200078e00ff */
[----:B------:R-:W-:Y:S01]  /*0800*/  IABS R22, R23 ;  /* 0x0000001700167213 */ /* 0x000fe20000000000 */
[----:B------:R-:W-:Y:S02]  /*0810*/  IMAD R13, R13, R28, RZ ;  /* 0x0000001c0d0d7224 */ /* 0x000fe400078e02ff */
[----:B------:R-:W-:Y:S02]  /*0820*/  VIADD R25, R2, 0x4 ;  /* 0x0000000402197836 */ /* 0x000fe40000000000 */
[----:B------:R-:W-:-:S03]  /*0830*/  IMAD.HI.U32 R10, R11, R13, R10 ;  /* 0x0000000d0b0a7227 */ /* 0x000fc600078e000a */
[----:B------:R-:W-:Y:S01]  /*0840*/  IABS R24, R25 ;  /* 0x0000001900187213 */ /* 0x000fe20000000000 */
[----:B------:R-:W-:Y:S01]  /*0850*/  IMAD.MOV.U32 R13, RZ, RZ, R12 ;  /* 0x000000ffff0d7224 */ /* 0x000fe200078e000c */
[----:B------:R-:W-:Y:S01]  /*0860*/  IABS R12, R19 ;  /* 0x00000013000c7213 */ /* 0x000fe20000000000 */
[----:B-----5:R-:W-:Y:S02]  /*0870*/  IMAD.MOV R6, RZ, RZ, -R9 ;  /* 0x000000ffff067224 */ /* 0x020fe400078e0a09 */
[----:B------:R-:W-:-:S04]  /*0880*/  IMAD.HI.U32 R10, R10, R13, RZ ;  /* 0x0000000d0a0a7227 */ /* 0x000fc800078e00ff */
[----:B------:R-:W-:Y:S02]  /*0890*/  IMAD R11, R6, R7, RZ ;  /* 0x00000007060b7224 */ /* 0x000fe400078e02ff */
[----:B------:R-:W-:Y:S02]  /*08a0*/  IMAD.MOV R10, RZ, RZ, -R10 ;  /* 0x000000ffff0a7224 */ /* 0x000fe400078e0a0a */
[----:B------:R-:W-:-:S04]  /*08b0*/  IMAD.HI.U32 R8, R9, R11, R8 ;  /* 0x0000000b09087227 */ /* 0x000fc800078e0008 */
[----:B------:R-:W-:Y:S01]  /*08c0*/  IMAD R11, R28, R10, R13 ;  /* 0x0000000a1c0b7224 */ /* 0x000fe200078e020d */
[----:B------:R-:W-:Y:S01]  /*08d0*/  IABS R13, R2 ;  /* 0x00000002000d7213 */ /* 0x000fe20000000000 */
[----:B------:R-:W-:-:S03]  /*08e0*/  IMAD.HI.U32 R6, R8, R18, RZ ;  /* 0x0000001208067227 */ /* 0x000fc600078e00ff */
[----:B------:R-:W-:Y:S01]  /*08f0*/  ISETP.GT.U32.AND P0, PT, R28, R11, PT ;  /* 0x0000000b1c00720c */ /* 0x000fe20003f04070 */
[----:B------:R-:W-:Y:S02]  /*0900*/  IMAD.MOV R6, RZ, RZ, -R6 ;  /* 0x000000ffff067224 */ /* 0x000fe400078e0a06 */
[----:B------:R-:W-:-:S04]  /*0910*/  IMAD.HI.U32 R9, R8, R20, RZ ;  /* 0x0000001408097227 */ /* 0x000fc800078e00ff */
[C---:B------:R-:W-:Y:S02]  /*0920*/  IMAD R18, R7.reuse, R6, R18 ;  /* 0x0000000607127224 */ /* 0x040fe400078e0212 */
[----:B------:R-:W-:Y:S02]  /*0930*/  IMAD.MOV R9, RZ, RZ, -R9 ;  /* 0x000000ffff097224 */ /* 0x000fe400078e0a09 */
[----:B------:R-:W-:Y:S01]  /*0940*/  IMAD.HI.U32 R6, R8, R12, RZ ;  /* 0x0000000c08067227 */ /* 0x000fe200078e00ff */
[----:B------:R-:W-:-:S03]  /*0950*/  ISETP.GT.U32.AND P5, PT, R7, R18, PT ;  /* 0x000000120700720c */ /* 0x000fc60003fa4070 */
[----:B------:R-:W-:Y:S02]  /*0960*/  @!P0 IMAD.IADD R11, R11, 0x1, -R28 ;  /* 0x000000010b0b8824 */ /* 0x000fe400078e0a1c */
[C---:B------:R-:W-:Y:S02]  /*0970*/  IMAD R20, R7.reuse, R9, R20 ;  /* 0x0000000907147224 */ /* 0x040fe400078e0214 */
[----:B------:R-:W-:Y:S01]  /*0980*/  IMAD.MOV R6, RZ, RZ, -R6 ;  /* 0x000000ffff067224 */ /* 0x000fe200078e0a06 */
[----:B------:R-:W-:Y:S01]  /*0990*/  ISETP.GT.U32.AND P0, PT, R28, R11, PT ;  /* 0x0000000b1c00720c */ /* 0x000fe20003f04070 */
[----:B------:R-:W-:Y:S01]  /*09a0*/  IMAD.HI.U32 R9, R8, R14, RZ ;  /* 0x0000000e08097227 */ /* 0x000fe200078e00ff */
[----:B------:R-:W-:-:S03]  /*09b0*/  ISETP.GT.U32.AND P1, PT, R7, R20, PT ;  /* 0x000000140700720c */ /* 0x000fc60003f24070 */
[C---:B------:R-:W-:Y:S02]  /*09c0*/  IMAD R12, R7.reuse, R6, R12 ;  /* 0x00000006070c7224 */ /* 0x040fe400078e020c */
[----:B------:R-:W-:Y:S02]  /*09d0*/  IMAD.MOV R9, RZ, RZ, -R9 ;  /* 0x000000ffff097224 */ /* 0x000fe400078e0a09 */
[----:B------:R-:W-:Y:S01]  /*09e0*/  VIADD R27, R2, 0x2 ;  /* 0x00000002021b7836 */ /* 0x000fe20000000000 */
[----:B------:R-:W-:Y:S01]  /*09f0*/  ISETP.GT.U32.AND P2, PT, R7, R12, PT ;  /* 0x0000000c0700720c */ /* 0x000fe20003f44070 */
[----:B------:R-:W-:-:S03]  /*0a00*/  IMAD.HI.U32 R10, R8, R22, RZ ;  /* 0x00000016080a7227 */ /* 0x000fc600078e00ff */
[----:B------:R-:W-:Y:S01]  /*0a10*/  IABS R26, R27 ;  /* 0x0000001b001a7213 */ /* 0x000fe20000000000 */
[----:B------:R-:W-:Y:S02]  /*0a20*/  IMAD R14, R7, R9, R14 ;  /* 0x00000009070e7224 */ /* 0x000fe400078e020e */
[----:B------:R-:W-:Y:S01]  /*0a30*/  @!P0 IMAD.IADD R11, R11, 0x1, -R28 ;  /* 0x000000010b0b8824 */ /* 0x000fe200078e0a1c */
[----:B------:R-:W-:Y:S01]  /*0a40*/  ISETP.NE.AND P0, PT, R16, RZ, PT ;  /* 0x000000ff1000720c */ /* 0x000fe20003f05270 */
[--C-:B------:R-:W-:Y:S01]  /*0a50*/  @!P5 IMAD.IADD R18, R18, 0x1, -R7.reuse ;  /* 0x000000011212d824 */ /* 0x100fe200078e0a07 */
[C---:B------:R-:W-:Y:S01]  /*0a60*/  ISETP.GT.U32.AND P6, PT, R7.reuse, R14, PT ;  /* 0x0000000e0700720c */ /* 0x040fe20003fc4070 */
[----:B------:R-:W-:Y:S02]  /*0a70*/  IMAD.MOV R10, RZ, RZ, -R10 ;  /* 0x000000ffff0a7224 */ /* 0x000fe400078e0a0a */
[----:B------:R-:W-:Y:S01]  /*0a80*/  @!P1 IMAD.IADD R20, R20, 0x1, -R7 ;  /* 0x0000000114149824 */ /* 0x000fe200078e0a07 */
[C---:B------:R-:W-:Y:S01]  /*0a90*/  ISETP.GT.U32.AND P1, PT, R7.reuse, R18, PT ;  /* 0x000000120700720c */ /* 0x040fe20003f24070 */
[----:B------:R-:W-:Y:S01]  /*0aa0*/  IMAD R22, R7, R10, R22 ;  /* 0x0000000a07167224 */ /* 0x000fe200078e0216 */
[----:B------:R-:W-:Y:S01]  /*0ab0*/  @!P2 IADD3 R12, PT, PT, R12, -R7, RZ ;  /* 0x800000070c0ca210 */ /* 0x000fe20007ffe0ff */
[----:B------:R-:W-:Y:S01]  /*0ac0*/  IMAD.MOV.U32 R10, RZ, RZ, R11 ;  /* 0x000000ffff0a7224 */ /* 0x000fe200078e000b */
[----:B------:R-:W-:Y:S01]  /*0ad0*/  ISETP.GE.AND P2, PT, R3, RZ, PT ;  /* 0x000000ff0300720c */ /* 0x000fe20003f46270 */
[----:B------:R-:W-:Y:S01]  /*0ae0*/  IMAD.HI.U32 R6, R8, R24, RZ ;  /* 0x0000001808067227 */ /* 0x000fe200078e00ff */
[----:B------:R-:W-:-:S03]  /*0af0*/  ISETP.GT.U32.AND P3, PT, R7, R22, PT ;  /* 0x000000160700720c */ /* 0x000fc60003f64070 */
[----:B------:R-:W-:-:S04]  /*0b00*/  IMAD.HI.U32 R9, R8, R26, RZ ;  /* 0x0000001a08097227 */ /* 0x000fc800078e00ff */
[----:B------:R-:W-:-:S04]  /*0b10*/  IMAD.HI.U32 R8, R8, R13, RZ ;  /* 0x0000000d08087227 */ /* 0x000fc800078e00ff */
[----:B------:R-:W-:Y:S01]  /*0b20*/  @!P4 IMAD.MOV R10, RZ, RZ, -R10 ;  /* 0x000000ffff0ac224 */ /* 0x000fe200078e0a0a */
[----:B------:R-:W-:Y:S01]  /*0b30*/  @!P0 LOP3.LUT R10, RZ, R16, RZ, 0x33, !PT ;  /* 0x00000010ff0a8212 */ /* 0x000fe200078e33ff */
[----:B------:R-:W-:Y:S01]  /*0b40*/  IMAD.MOV R6, RZ, RZ, -R6 ;  /* 0x000000ffff067224 */ /* 0x000fe200078e0a06 */
[----:B------:R-:W-:Y:S01]  /*0b50*/  ISETP.GT.U32.AND P0, PT, R7, R20, PT ;  /* 0x000000140700720c */ /* 0x000fe20003f04070 */
[----:B------:R-:W-:Y:S02]  /*0b60*/  IMAD.MOV R9, RZ, RZ, -R9 ;  /* 0x000000ffff097224 */ /* 0x000fe400078e0a09 */
[----:B------:R-:W-:Y:S02]  /*0b70*/  IMAD.MOV R8, RZ, RZ, -R8 ;  /* 0x000000ffff087224 */ /* 0x000fe400078e0a08 */
[----:B------:R-:W-:Y:S01]  /*0b80*/  @!P6 IMAD.IADD R14, R14, 0x1, -R7 ;  /* 0x000000010e0ee824 */ /* 0x000fe200078e0a07 */
[----:B------:R-:W-:Y:S01]  /*0b90*/  ISETP.GE.AND P6, PT, R15, RZ, PT ;  /* 0x000000ff0f00720c */ /* 0x000fe20003fc6270 */
[C---:B------:R-:W-:Y:S01]  /*0ba0*/  IMAD R24, R7.reuse, R6, R24 ;  /* 0x0000000607187224 */ /* 0x040fe200078e0218 */
[----:B------:R-:W-:Y:S01]  /*0bb0*/  SHF.R.S32.HI R6, RZ, 0x1f, R35 ;  /* 0x0000001fff067819 */ /* 0x000fe20000011423 */
[C---:B------:R-:W-:Y:S01]  /*0bc0*/  IMAD R26, R7.reuse, R9, R26 ;  /* 0x00000009071a7224 */ /* 0x040fe200078e021a */
[----:B------:R-:W-:Y:S01]  /*0bd0*/  SHF.R.S32.HI R9, RZ, 0x6, R37 ;  /* 0x00000006ff097819 */ /* 0x000fe20000011425 */
[C---:B------:R-:W-:Y:S01]  /*0be0*/  IMAD R16, R7.reuse, R8, R13 ;  /* 0x0000000807107224 */ /* 0x040fe200078e020d */
[C---:B------:R-:W-:Y:S01]  /*0bf0*/  ISETP.GT.U32.AND P4, PT, R7.reuse, R24, PT ;  /* 0x000000180700720c */ /* 0x040fe20003f84070 */
[--C-:B------:R-:W-:Y:S01]  /*0c00*/  @!P1 IMAD.IADD R18, R18, 0x1, -R7.reuse ;  /* 0x0000000112129824 */ /* 0x100fe200078e0a07 */
[C---:B------:R-:W-:Y:S01]  /*0c10*/  ISETP.GT.U32.AND P5, PT, R7.reuse, R26, PT ;  /* 0x0000001a0700720c */ /* 0x040fe20003fa4070 */
[--C-:B------:R-:W-:Y:S01]  /*0c20*/  @!P0 IMAD.IADD R20, R20, 0x1, -R7.reuse ;  /* 0x0000000114148824 */ /* 0x100fe200078e0a07 */
[C---:B------:R-:W-:Y:S01]  /*0c30*/  ISETP.GT.U32.AND P1, PT, R7.reuse, R14, PT ;  /* 0x0000000e0700720c */ /* 0x040fe20003f24070 */
[----:B------:R-:W-:Y:S01]  /*0c40*/  @!P2 IMAD.MOV R18, RZ, RZ, -R18 ;  /* 0x000000ffff12a224 */ /* 0x000fe200078e0a12 */
[----:B------:R-:W-:Y:S01]  /*0c50*/  ISETP.GT.U32.AND P2, PT, R7, R16, PT ;  /* 0x000000100700720c */ /* 0x000fe20003f44070 */
[----:B------:R-:W-:Y:S01]  /*0c60*/  @!P6 IMAD.MOV R20, RZ, RZ, -R20 ;  /* 0x000000ffff14e224 */ /* 0x000fe200078e0a14 */
[----:B------:R-:W-:Y:S01]  /*0c70*/  ISETP.NE.U32.AND P6, PT, R5, RZ, PT ;  /* 0x000000ff0500720c */ /* 0x000fe20003fc5070 */
[----:B------:R-:W-:Y:S01]  /*0c80*/  IMAD.SHL.U32 R5, R37, 0x40, RZ ;  /* 0x0000004025057824 */ /* 0x000fe200078e00ff */
[----:B------:R-:W-:Y:S01]  /*0c90*/  LEA.HI R35, R6, R35, RZ, 0x7 ;  /* 0x0000002306237211 */ /* 0x000fe200078f38ff */
[----:B------:R-:W-:Y:S01]  /*0ca0*/  @!P3 IMAD.IADD R22, R22, 0x1, -R7 ;  /* 0x000000011616b824 */ /* 0x000fe200078e0a07 */
[----:B------:R-:W-:Y:S01]  /*0cb0*/  SHF.R.S32.HI R6, RZ, 0x2, R37 ;  /* 0x00000002ff067819 */ /* 0x000fe20000011425 */
[--C-:B------:R-:W-:Y:S01]  /*0cc0*/  @!P4 IMAD.IADD R24, R24, 0x1, -R7.reuse ;  /* 0x000000011818c824 */ /* 0x100fe200078e0a07 */
[----:B------:R-:W-:Y:S01]  /*0cd0*/  LOP3.LUT R11, R5, 0x800, RZ, 0xc0, !PT ;  /* 0x00000800050b7812 */ /* 0x000fe200078ec0ff */
[--C-:B------:R-:W-:Y:S01]  /*0ce0*/  @!P5 IMAD.IADD R26, R26, 0x1, -R7.reuse ;  /* 0x000000011a1ad824 */ /* 0x100fe200078e0a07 */
[----:B------:R-:W-:Y:S01]  /*0cf0*/  SGXT R5, R9, 0x1 ;  /* 0x000000010905781a */ /* 0x000fe20000000200 */
[--C-:B------:R-:W-:Y:S01]  /*0d00*/  @!P1 IMAD.IADD R14, R14, 0x1, -R7.reuse ;  /* 0x000000010e0e9824 */ /* 0x100fe200078e0a07 */
[----:B------:R-:W-:Y:S01]  /*0d10*/  SEL R9, RZ, 0x110, !P6 ;  /* 0x00000110ff097807 */ /* 0x000fe20007000000 */
[----:B------:R-:W-:Y:S01]  /*0d20*/  @!P2 IMAD.IADD R16, R16, 0x1, -R7 ;  /* 0x000000011010a824 */ /* 0x000fe200078e0a07 */
[----:B------:R-:W-:Y:S01]  /*0d30*/  ISETP.GT.U32.AND P5, PT, R7, R12, PT ;  /* 0x0000000c0700720c */ /* 0x000fe20003fa4070 */
[----:B------:R-:W-:Y:S01]  /*0d40*/  IMAD.SHL.U32 R3, R37, 0x20, RZ ;  /* 0x0000002025037824 */ /* 0x000fe200078e00ff */
[C---:B------:R-:W-:Y:S01]  /*0d50*/  ISETP.GT.U32.AND P0, PT, R7.reuse, R22, PT ;  /* 0x000000160700720c */ /* 0x040fe20003f04070 */
[----:B--2---:R-:W-:Y:S01]  /*0d60*/  IMAD R10, R10, UR5, RZ ;  /* 0x000000050a0a7c24 */ /* 0x004fe2000f8e02ff */
[C---:B------:R-:W-:Y:S01]  /*0d70*/  ISETP.GT.U32.AND P4, PT, R7.reuse, R24, PT ;  /* 0x000000180700720c */ /* 0x040fe20003f84070 */
[----:B------:R-:W1:Y:S01]  /*0d80*/  LDCU UR5, c[0x0][0x3a0] ;  /* 0x00007400ff0577ac */ /* 0x000e620008000800 */
[----:B------:R-:W-:-:S02]  /*0d90*/  ISETP.GT.U32.AND P3, PT, R7, R26, PT ;  /* 0x0000001a0700720c */ /* 0x000fc40003f64070 */
[----:B------:R-:W-:Y:S02]  /*0da0*/  ISETP.GT.U32.AND P6, PT, R7, R16, PT ;  /* 0x000000100700720c */ /* 0x000fe40003fc4070 */
[----:B------:R-:W-:Y:S02]  /*0db0*/  LOP3.LUT R8, R37, 0x7, RZ, 0xc0, !PT ;  /* 0x0000000725087812 */ /* 0x000fe400078ec0ff */
[----:B------:R-:W-:Y:S01]  /*0dc0*/  LOP3.LUT R3, R3, 0x60, RZ, 0xc0, !PT ;  /* 0x0000006003037812 */ /* 0x000fe200078ec0ff */
[--C-:B------:R-:W-:Y:S01]  /*0dd0*/  @!P5 IMAD.IADD R12, R12, 0x1, -R7.reuse ;  /* 0x000000010c0cd824 */ /* 0x100fe200078e0a07 */
[----:B------:R-:W-:Y:S01]  /*0de0*/  ISETP.GE.AND P5, PT, R2, RZ, PT ;  /* 0x000000ff0200720c */ /* 0x000fe20003fa6270 */
[--C-:B------:R-:W-:Y:S01]  /*0df0*/  @!P0 IMAD.IADD R22, R22, 0x1, -R7.reuse ;  /* 0x0000000116168824 */ /* 0x100fe200078e0a07 */
[----:B------:R-:W-:Y:S01]  /*0e00*/  ISETP.GE.AND P0, PT, R21, RZ, PT ;  /* 0x000000ff1500720c */ /* 0x000fe20003f06270 */
[--C-:B------:R-:W-:Y:S01]  /*0e10*/  @!P4 IMAD.IADD R24, R24, 0x1, -R7.reuse ;  /* 0x000000011818c824 */ /* 0x100fe200078e0a07 */
[----:B------:R-:W-:Y:S01]  /*0e20*/  SGXT R6, R6, 0x1 ;  /* 0x000000010606781a */ /* 0x000fe20000000200 */
[--C-:B------:R-:W-:Y:S01]  /*0e30*/  @!P3 IMAD.IADD R26, R26, 0x1, -R7.reuse ;  /* 0x000000011a1ab824 */ /* 0x100fe200078e0a07 */
[----:B------:R-:W-:Y:S01]  /*0e40*/  ISETP.GE.AND P1, PT, R19, RZ, PT ;  /* 0x000000ff1300720c */ /* 0x000fe20003f26270 */
[----:B------:R-:W-:Y:S01]  /*0e50*/  @!P6 IMAD.IADD R16, R16, 0x1, -R7 ;  /* 0x000000011010e824 */ /* 0x000fe200078e0a07 */
[----:B------:R-:W-:Y:S01]  /*0e60*/  LOP3.LUT R28, R3, 0x90, R6, 0xf8, !PT ;  /* 0x00000090031c7812 */ /* 0x000fe200078ef806 */
[----:B------:R-:W2:Y:S01]  /*0e70*/  LDC R7, c[0x0][0x3b0] ;  /* 0x0000ec00ff077b82 */ /* 0x000ea20000000800 */
[C---:B------:R-:W-:Y:S01]  /*0e80*/  IMAD.SHL.U32 R2, R37.reuse, 0x10, RZ ;  /* 0x0000001025027824 */ /* 0x040fe200078e00ff */
[----:B------:R-:W-:Y:S01]  /*0e90*/  LOP3.LUT R37, R37, 0x7f, RZ, 0xc0, !PT ;  /* 0x0000007f25257812 */ /* 0x000fe200078ec0ff */
[C---:B------:R-:W-:Y:S01]  /*0ea0*/  IMAD.SHL.U32 R32, R8.reuse, 0x10, RZ ;  /* 0x0000001008207824 */ /* 0x040fe200078e00ff */
[----:B------:R-:W-:Y:S01]  /*0eb0*/  LOP3.LUT R6, R5, 0x90, RZ, 0xc0, !PT ;  /* 0x0000009005067812 */ /* 0x000fe200078ec0ff */
[----:B------:R-:W-:Y:S01]  /*0ec0*/  IMAD R13, R8, 0x100, R11 ;  /* 0x00000100080d7824 */ /* 0x000fe200078e020b */
[----:B------:R-:W-:Y:S01]  /*0ed0*/  LOP3.LUT R8, R2, 0x100, RZ, 0xc0, !PT ;  /* 0x0000010002087812 */ /* 0x000fe200078ec0ff */
[----:B------:R-:W-:Y:S01]  /*0ee0*/  IMAD.SHL.U32 R30, R37, 0x2, RZ ;  /* 0x00000002251e7824 */ /* 0x000fe200078e00ff */
[----:B------:R-:W-:Y:S01]  /*0ef0*/  ISETP.NE.AND P6, PT, R17, RZ, PT ;  /* 0x000000ff1100720c */ /* 0x000fe20003fc5270 */
[----:B------:R-:W-:Y:S01]  /*0f00*/  @!P5 IMAD.MOV R16, RZ, RZ, -R16 ;  /* 0x000000ffff10d224 */ /* 0x000fe200078e0a10 */
[----:B------:R-:W-:Y:S01]  /*0f10*/  LOP3.LUT R11, R28, 0x10, R31, 0x78, !PT ;  /* 0x000000101c0b7812 */ /* 0x000fe200078e781f */
[----:B------:R-:W-:Y:S01]  /*0f20*/  @!P1 IMAD.MOV R12, RZ, RZ, -R12 ;  /* 0x000000ffff0c9224 */ /* 0x000fe200078e0a0c */
[----:B------:R-:W-:-:S02]  /*0f30*/  LOP3.LUT R17, RZ, R17, RZ, 0x33, !PT ;  /* 0x00000011ff117212 */ /* 0x000fc400078e33ff */
[----:B------:R-:W-:Y:S02]  /*0f40*/  @!P0 IADD3 R14, PT, PT, -R14, RZ, RZ ;  /* 0x000000ff0e0e8210 */ /* 0x000fe40007ffe1ff */
[----:B------:R-:W-:Y:S02]  /*0f50*/  ISETP.GE.AND P4, PT, R23, RZ, PT ;  /* 0x000000ff1700720c */ /* 0x000fe40003f86270 */
[----:B------:R-:W-:Y:S02]  /*0f60*/  ISETP.GE.AND P3, PT, R25, RZ, PT ;  /* 0x000000ff1900720c */ /* 0x000fe40003f66270 */
[----:B------:R-:W-:Y:S02]  /*0f70*/  ISETP.GE.AND P2, PT, R27, RZ, PT ;  /* 0x000000ff1b00720c */ /* 0x000fe40003f46270 */
[--C-:B------:R-:W-:Y:S02]  /*0f80*/  LOP3.LUT R32, R32, 0x30, R31.reuse, 0x78, !PT ;  /* 0x0000003020207812 */ /* 0x100fe400078e781f */
[----:B------:R-:W-:-:S02]  /*0f90*/  LOP3.LUT R31, R6, 0x17e, R31, 0x78, !PT ;  /* 0x0000017e061f7812 */ /* 0x000fc400078e781f */
[----:B------:R-:W-:Y:S01]  /*0fa0*/  LOP3.LUT R30, R9, R30, RZ, 0x3c, !PT ;  /* 0x0000001e091e7212 */ /* 0x000fe200078e3cff */
[----:B------:R-:W-:Y:S01]  /*0fb0*/  IMAD.IADD R5, R13, 0x1, R32 ;  /* 0x000000010d057824 */ /* 0x000fe200078e0220 */
[----:B------:R-:W-:Y:S01]  /*0fc0*/  IADD3 R6, PT, PT, R11, UR4, R8 ;  /* 0x000000040b067c10 */ /* 0x000fe2000fffe008 */
[----:B------:R-:W-:Y:S01]  /*0fd0*/  @!P4 IMAD.MOV R22, RZ, RZ, -R22 ;  /* 0x000000ffff16c224 */ /* 0x000fe200078e0a16 */
[C---:B------:R-:W-:Y:S01]  /*0fe0*/  SEL R14, R17.reuse, R14, !P6 ;  /* 0x0000000e110e7207 */ /* 0x040fe20007000000 */
[----:B------:R-:W3:Y:S01]  /*0ff0*/  LDC.64 R8, c[0x0][0x380] ;  /* 0x0000e000ff087b82 */ /* 0x000ee20000000a00 */
[C---:B------:R-:W-:Y:S01]  /*1000*/  SEL R20, R17.reuse, R20, !P6 ;  /* 0x0000001411147207 */ /* 0x040fe20007000000 */
[----:B------:R-:W-:Y:S01]  /*1010*/  @!P3 IMAD.MOV R24, RZ, RZ, -R24 ;  /* 0x000000ffff18b224 */ /* 0x000fe200078e0a18 */
[C---:B------:R-:W-:Y:S01]  /*1020*/  SEL R18, R17.reuse, R18, !P6 ;  /* 0x0000001211127207 */ /* 0x040fe20007000000 */
[-C--:B--2---:R-:W-:Y:S01]  /*1030*/  IMAD R55, R14, R7.reuse, RZ ;  /* 0x000000070e377224 */ /* 0x084fe200078e02ff */
[C---:B------:R-:W-:Y:S01]  /*1040*/  SEL R12, R17.reuse, R12, !P6 ;  /* 0x0000000c110c7207 */ /* 0x040fe20007000000 */
[----:B------:R-:W-:Y:S01]  /*1050*/  @!P2 IMAD.MOV R26, RZ, RZ, -R26 ;  /* 0x000000ffff1aa224 */ /* 0x000fe200078e0a1a */
[C---:B------:R-:W-:Y:S01]  /*1060*/  SEL R22, R17.reuse, R22, !P6 ;  /* 0x0000001611167207 */ /* 0x040fe20007000000 */
[----:B------:R-:W2:Y:S01]  /*1070*/  LDC R14, c[0x0][0x3ac] ;  /* 0x0000eb00ff0e7b82 */ /* 0x000ea20000000800 */
[-C--:B------:R-:W-:Y:S01]  /*1080*/  IMAD R20, R20, R7.reuse, RZ ;  /* 0x0000000714147224 */ /* 0x080fe200078e02ff */
[C---:B------:R-:W-:Y:S01]  /*1090*/  SEL R24, R17.reuse, R24, !P6 ;  /* 0x0000001811187207 */ /* 0x040fe20007000000 */
[-C--:B------:R-:W-:Y:S01]  /*10a0*/  IMAD R18, R18, R7.reuse, RZ ;  /* 0x0000000712127224 */ /* 0x080fe200078e02ff */
[C---:B------:R-:W-:Y:S01]  /*10b0*/  SEL R26, R17.reuse, R26, !P6 ;  /* 0x0000001a111a7207 */ /* 0x040fe20007000000 */
[-C--:B------:R-:W-:Y:S01]  /*10c0*/  IMAD R12, R12, R7.reuse, RZ ;  /* 0x000000070c0c7224 */ /* 0x080fe200078e02ff */
[----:B------:R-:W-:Y:S01]  /*10d0*/  SEL R16, R17, R16, !P6 ;  /* 0x0000001011107207 */ /* 0x000fe20007000000 */
[-C--:B------:R-:W-:Y:S01]  /*10e0*/  IMAD R22, R22, R7.reuse, RZ ;  /* 0x0000000716167224 */ /* 0x080fe200078e02ff */
[----:B------:R-:W4:Y:S01]  /*10f0*/  LDC R11, c[0x0][0x3a8] ;  /* 0x0000ea00ff0b7b82 */ /* 0x000f220000000800 */
[-C--:B0-----:R-:W-:Y:S01]  /*1100*/  LEA R58, P6, R20, R46.reuse, 0x1 ;  /* 0x0000002e143a7211 */ /* 0x081fe200078c08ff */
[-C--:B------:R-:W-:Y:S01]  /*1110*/  IMAD R24, R24, R7.reuse, RZ ;  /* 0x0000000718187224 */ /* 0x080fe200078e02ff */
[-C--:B------:R-:W-:Y:S01]  /*1120*/  LEA R60, P0, R18, R46.reuse, 0x1 ;  /* 0x0000002e123c7211 */ /* 0x080fe200078008ff */
[----:B------:R-:W-:Y:S01]  /*1130*/  IMAD R26, R26, R7, RZ ;  /* 0x000000071a1a7224 */ /* 0x000fe200078e02ff */
[----:B------:R-:W-:Y:S01]  /*1140*/  LEA.HI.X.SX32 R59, R20, R47, 0x1, P6 ;  /* 0x0000002f143b7211 */ /* 0x000fe200030f0eff */
[----:B------:R-:W-:Y:S01]  /*1150*/  IMAD R16, R16, R7, RZ ;  /* 0x0000000710107224 */ /* 0x000fe200078e02ff */
[----:B------:R-:W-:-:S02]  /*1160*/  LEA R56, P5, R12, R46, 0x1 ;  /* 0x0000002e0c387211 */ /* 0x000fc400078a08ff */
[----:B------:R-:W-:Y:S02]  /*1170*/  CS2R R20, SRZ ;  /* 0x0000000000147805 */ /* 0x000fe4000001ff00 */
[----:B---3--:R-:W-:Y:S02]  /*1180*/  LEA R62, P6, R10, R8, 0x1 ;  /* 0x000000080a3e7211 */ /* 0x008fe400078c08ff */
[-C--:B------:R-:W-:Y:S02]  /*1190*/  LEA R54, P4, R55, R46.reuse, 0x1 ;  /* 0x0000002e37367211 */ /* 0x080fe400078808ff */
[-C--:B------:R-:W-:Y:S02]  /*11a0*/  LEA R74, P3, R22, R46.reuse, 0x1 ;  /* 0x0000002e164a7211 */ /* 0x080fe400078608ff */
[----:B------:R-:W-:Y:S01]  /*11b0*/  LEA R50, P2, R24, R46, 0x1 ;  /* 0x0000002e18327211 */ /* 0x000fe200078408ff */
[----:B--2---:R-:W-:Y:S01]  /*11c0*/  IMAD R36, R37, R14, RZ ;  /* 0x0000000e25247224 */ /* 0x004fe200078e02ff */
[----:B------:R-:W-:Y:S01]  /*11d0*/  LEA R72, P1, R26, R46, 0x1 ;  /* 0x0000002e1a487211 */ /* 0x000fe200078208ff */
[----:B------:R-:W-:Y:S01]  /*11e0*/  IMAD.SHL.U32 R14, R14, 0x80, RZ ;  /* 0x000000800e0e7824 */ /* 0x000fe200078e00ff */
[----:B------:R-:W-:-:S02]  /*11f0*/  LEA.HI.X.SX32 R61, R18, R47, 0x1, P0 ;  /* 0x0000002f123d7211 */ /* 0x000fc400000f0eff */
[----:B------:R-:W-:Y:S02]  /*1200*/  LEA R46, P0, R16, R46, 0x1 ;  /* 0x0000002e102e7211 */ /* 0x000fe400078008ff */
[----:B------:R-:W-:Y:S01]  /*1210*/  LEA.HI.X.SX32 R63, R10, R9, 0x1, P6 ;  /* 0x000000090a3f7211 */ /* 0x000fe200030f0eff */
[----:B----4-:R-:W-:Y:S01]  /*1220*/  IMAD.SHL.U32 R15, R11, 0x80, RZ ;  /* 0x000000800b0f7824 */ /* 0x010fe200078e00ff */
[----:B------:R-:W-:Y:S01]  /*1230*/  LEA.HI.X.SX32 R57, R12, R47, 0x1, P5 ;  /* 0x0000002f0c397211 */ /* 0x000fe200028f0eff */
[----:B------:R-:W-:Y:S01]  /*1240*/  IMAD R34, R38, R11, RZ ;  /* 0x0000000b26227224 */ /* 0x000fe200078e02ff */
        /* <DEDUP_REMOVED lines=9> */
[-C--:B------:R-:W-:Y:S01]  /*12e0*/  IMAD R9, R41, R11.reuse, RZ ;  /* 0x0000000b29097224 */ /* 0x080fe200078e02ff */
[----:B------:R-:W-:Y:S01]  /*12f0*/  CS2R R22, SRZ ;  /* 0x0000000000167805 */ /* 0x000fe2000001ff00 */
[-C--:B------:R-:W-:Y:S01]  /*1300*/  IMAD R10, R43, R11.reuse, RZ ;  /* 0x0000000b2b0a7224 */ /* 0x080fe200078e02ff */
[----:B------:R-:W-:Y:S01]  /*1310*/  SHF.R.S32.HI R35, RZ, 0x7, R35 ;  /* 0x00000007ff237819 */ /* 0x000fe20000011423 */
[----:B------:R-:W-:Y:S01]  /*1320*/  IMAD R11, R44, R11, RZ ;  /* 0x0000000b2c0b7224 */ /* 0x000fe200078e02ff */
[----:B------:R-:W-:-:S02]  /*1330*/  LOP3.LUT R29, R30, 0x20, RZ, 0x3c, !PT ;  /* 0x000000201e1d7812 */ /* 0x000fc400078e3cff */
[C---:B------:R-:W-:Y:S02]  /*1340*/  LOP3.LUT R28, R30.reuse, 0x40, RZ, 0x3c, !PT ;  /* 0x000000401e1c7812 */ /* 0x040fe400078e3cff */
[----:B------:R-:W-:Y:S02]  /*1350*/  LOP3.LUT R12, R30, 0x60, RZ, 0x3c, !PT ;  /* 0x000000601e0c7812 */ /* 0x000fe400078e3cff */
[----:B-1----:R-:W-:-:S07]  /*1360*/  LOP3.LUT R13, R5, 0x40, RZ, 0x3c, !PT ;  /* 0x00000040050d7812 */ /* 0x002fce00078e3cff */
.L_x_1:
[----:B------:R-:W-:Y:S01]  /*1370*/  ISETP.GE.AND P1, PT, R44, UR5, PT ;  /* 0x000000052c007c0c */ /* 0x000fe2000bf26270 */
[----:B------:R-:W-:Y:S01]  /*1380*/  IMAD.WIDE R16, R11, 0x2, R62 ;  /* 0x000000020b107825 */ /* 0x000fe200078e023e */
[----:B------:R-:W-:Y:S02]  /*1390*/  PRMT R48, RZ, 0x7610, R48 ;  /* 0x00007610ff307816 */ /* 0x000fe40000000030 */
[----:B------:R-:W-:Y:S01]  /*13a0*/  ISETP.GE.AND P0, PT, R45, UR5, PT ;  /* 0x000000052d007c0c */ /* 0x000fe2000bf06270 */
[----:B------:R-:W-:Y:S01]  /*13b0*/  IMAD.WIDE R26, R32, 0x2, R62 ;  /* 0x00000002201a7825 */ /* 0x000fe200078e023e */
[----:B------:R-:W-:-:S07]  /*13c0*/  PRMT R47, RZ, 0x7610, R47 ;  /* 0x00007610ff2f7816 */ /* 0x000fce000000002f */
[----:B------:R0:W2:Y:S01]  /*13d0*/  @!P1 LDG.E.U16 R48, desc[UR6][R16.64] ;  /* 0x0000000610309981 */ /* 0x0000a2000c1e1500 */
[----:B------:R-:W-:Y:S01]  /*13e0*/  ISETP.GE.AND P1, PT, R42, UR5, PT ;  /* 0x000000052a007c0c */ /* 0x000fe2000bf26270 */
[----:B------:R-:W-:Y:S01]  /*13f0*/  IMAD.WIDE R24, R33, 0x2, R62 ;  /* 0x0000000221187825 */ /* 0x000fe200078e023e */
[----:B------:R-:W-:Y:S01]  /*1400*/  PRMT R52, RZ, 0x7610, R52 ;  /* 0x00007610ff347816 */ /* 0x000fe20000000034 */
[----:B------:R-:W3:Y:S01]  /*1410*/  @!P0 LDG.E.U16 R47, desc[UR6][R26.64] ;  /* 0x000000061a2f8981 */ /* 0x000ee2000c1e1500 */
[----:B------:R-:W-:Y:S01]  /*1420*/  ISETP.GE.AND P0, PT, R43, UR5, PT ;  /* 0x000000052b007c0c */ /* 0x000fe2000bf06270 */
[----:B------:R-:W-:Y:S01]  /*1430*/  IMAD.WIDE R18, R10, 0x2, R62 ;  /* 0x000000020a127825 */ /* 0x000fe200078e023e */
[----:B------:R-:W-:-:S07]  /*1440*/  PRMT R76, RZ, 0x7610, R76 ;  /* 0x00007610ff4c7816 */ /* 0x000fce000000004c */
[----:B------:R-:W4:Y:S04]  /*1450*/  @!P1 LDG.E.U16 R52, desc[UR6][R24.64] ;  /* 0x0000000618349981 */ /* 0x000f28000c1e1500 */
[----:B------:R1:W5:Y:S01]  /*1460*/  @!P0 LDG.E.U16 R76, desc[UR6][R18.64] ;  /* 0x00000006124c8981 */ /* 0x000362000c1e1500 */
[----:B------:R-:W-:Y:S02]  /*1470*/  ISETP.GE.AND P0, PT, R41, UR5, PT ;  /* 0x0000000529007c0c */ /* 0x000fe4000bf06270 */
[----:B------:R-:W-:Y:S01]  /*1480*/  ISETP.GE.AND P1, PT, R40, UR5, PT ;  /* 0x0000000528007c0c */ /* 0x000fe2000bf26270 */
[----:B0-----:R-:W-:Y:S01]  /*1490*/  IMAD.WIDE R16, R9, 0x2, R62 ;  /* 0x0000000209107825 */ /* 0x001fe200078e023e */
[----:B------:R-:W-:Y:S02]  /*14a0*/  PRMT R64, RZ, 0x7610, R64 ;  /* 0x00007610ff407816 */ /* 0x000fe40000000040 */
[----:B------:R-:W-:Y:S01]  /*14b0*/  PRMT R66, RZ, 0x7610, R66 ;  /* 0x00007610ff427816 */ /* 0x000fe20000000042 */
[----:B-1----:R-:W-:-:S06]  /*14c0*/  IMAD.WIDE R18, R8, 0x2, R62 ;  /* 0x0000000208127825 */ /* 0x002fcc00078e023e */
[----:B------:R-:W5:Y:S01]  /*14d0*/  @!P0 LDG.E.U16 R64, desc[UR6][R16.64] ;  /* 0x0000000610408981 */ /* 0x000f62000c1e1500 */
[----:B------:R-:W-:-:S03]  /*14e0*/  ISETP.GE.AND P0, PT, R39, UR5, PT ;  /* 0x0000000527007c0c */ /* 0x000fc6000bf06270 */
[----:B------:R0:W5:Y:S01]  /*14f0*/  @!P1 LDG.E.U16 R66, desc[UR6][R18.64] ;  /* 0x0000000612429981 */ /* 0x000162000c1e1500 */
[----:B------:R-:W-:Y:S01]  /*1500*/  ISETP.GE.AND P1, PT, R38, UR5, PT ;  /* 0x0000000526007c0c */ /* 0x000fe2000bf26270 */
[----:B------:R-:W-:Y:S01]  /*1510*/  IMAD.WIDE R24, R7, 0x2, R62 ;  /* 0x0000000207187825 */ /* 0x000fe200078e023e */
[----:B------:R-:W-:Y:S02]  /*1520*/  PRMT R68, RZ, 0x7610, R68 ;  /* 0x00007610ff447816 */ /* 0x000fe40000000044 */
[----:B------:R-:W-:Y:S01]  /*1530*/  PRMT R70, RZ, 0x7610, R70 ;  /* 0x00007610ff467816 */ /* 0x000fe20000000046 */
[----:B------:R-:W-:-:S04]  /*1540*/  IMAD.WIDE R26, R34, 0x2, R62 ;  /* 0x00000002221a7825 */ /* 0x000fc800078e023e */
[----:B------:R-:W5:Y:S04]  /*1550*/  @!P0 LDG.E.U16 R68, desc[UR6][R24.64] ;  /* 0x0000000618448981 */ /* 0x000f68000c1e1500 */
[----:B------:R-:W5:Y:S01]  /*1560*/  @!P1 LDG.E.U16 R70, desc[UR6][R26.64] ;  /* 0x000000061a469981 */ /* 0x000f62000c1e1500 */
[----:B------:R-:W-:Y:S01]  /*1570*/  BAR.SYNC.DEFER_BLOCKING 0x0 ;  /* 0x0000000000007b1d */ /* 0x000fe20000010000 */
[----:B------:R-:W-:Y:S01]  /*1580*/  ISETP.GE.AND P0, PT, R37, UR5, PT ;  /* 0x0000000525007c0c */ /* 0x000fe2000bf06270 */
[----:B0-----:R-:W-:Y:S01]  /*1590*/  IMAD.WIDE R18, R36, 0x2, R50 ;  /* 0x0000000224127825 */ /* 0x001fe200078e0232 */
[----:B------:R-:W-:Y:S02]  /*15a0*/  PRMT R67, RZ, 0x7610, R67 ;  /* 0x00007610ff437816 */ /* 0x000fe40000000043 */
[----:B------:R-:W-:-:S02]  /*15b0*/  PRMT R69, RZ, 0x7610, R69 ;  /* 0x00007610ff457816 */ /* 0x000fc40000000045 */
[----:B------:R-:W-:Y:S02]  /*15c0*/  PRMT R71, RZ, 0x7610, R71 ;  /* 0x00007610ff477816 */ /* 0x000fe40000000047 */
[----:B------:R-:W-:Y:S02]  /*15d0*/  PRMT R73, RZ, 0x7610, R73 ;  /* 0x00007610ff497816 */ /* 0x000fe40000000049 */
[----:B------:R-:W-:-:S03]  /*15e0*/  PRMT R77, RZ, 0x7610, R77 ;  /* 0x00007610ff4d7816 */ /* 0x000fc6000000004d */
[----:B------:R0:W5:Y:S02]  /*15f0*/  @!P0 LDG.E.U16 R67, desc[UR6][R18.64] ;  /* 0x0000000612438981 */ /* 0x000164000c1e1500 */
[C---:B0-----:R-:W-:Y:S02]  /*1600*/  IMAD.WIDE R18, R36.reuse, 0x2, R56 ;  /* 0x0000000224127825 */ /* 0x041fe400078e0238 */
[----:B--2---:R0:W-:Y:S04]  /*1610*/  STS.U16 [R31+UR4+0x200], R48 ;  /* 0x000200301f007988 */ /* 0x0041e80008000404 */
[----:B---3--:R1:W-:Y:S01]  /*1620*/  STS.U16 [R31+UR4], R47 ;  /* 0x0000002f1f007988 */ /* 0x0083e20008000404 */
[----:B0-----:R-:W-:Y:S02]  /*1630*/  IMAD.MOV.U32 R48, RZ, RZ, R72 ;  /* 0x000000ffff307224 */ /* 0x001fe400078e0048 */
[--C-:B-1----:R-:W-:Y:S01]  /*1640*/  IMAD.MOV.U32 R47, RZ, RZ, R65.reuse ;  /* 0x000000ffff2f7224 */ /* 0x102fe200078e0041 */
[----:B------:R-:W-:Y:S01]  /*1650*/  PRMT R65, RZ, 0x7610, R65 ;  /* 0x00007610ff417816 */ /* 0x000fe20000000041 */
[----:B----4-:R0:W-:Y:S01]  /*1660*/  STS.U16 [R31+UR4+0x600], R52 ;  /* 0x000600341f007988 */ /* 0x0101e20008000404 */
[----:B------:R-:W-:Y:S01]  /*1670*/  IMAD.WIDE R16, R36, 0x2, R46 ;  /* 0x0000000224107825 */ /* 0x000fe200078e022e */
[----:B------:R-:W-:-:S03]  /*1680*/  PRMT R72, RZ, 0x7610, R72 ;  /* 0x00007610ff487816 */ /* 0x000fc60000000048 */
[C---:B------:R-:W-:Y:S01]  /*1690*/  IMAD.WIDE R24, R36.reuse, 0x2, R48 ;  /* 0x0000000224187825 */ /* 0x040fe200078e0230 */
[----:B------:R1:W2:Y:S03]  /*16a0*/  @!P0 LDG.E.U16 R65, desc[UR6][R16.64] ;  /* 0x0000000610418981 */ /* 0x0002a6000c1e1500 */
[----:B0-----:R-:W-:Y:S01]  /*16b0*/  IMAD.MOV.U32 R52, RZ, RZ, R74 ;  /* 0x000000ffff347224 */ /* 0x001fe200078e004a */
[----:B------:R0:W3:Y:S03]  /*16c0*/  @!P0 LDG.E.U16 R72, desc[UR6][R24.64] ;  /* 0x0000000618488981 */ /* 0x0000e6000c1e1500 */
[C---:B-1----:R-:W-:Y:S01]  /*16d0*/  IMAD.WIDE R16, R36.reuse, 0x2, R52 ;  /* 0x0000000224107825 */ /* 0x042fe200078e0234 */
[----:B-----5:R1:W-:Y:S03]  /*16e0*/  STS.U16 [R31+UR4+0x400], R76 ;  /* 0x0004004c1f007988 */ /* 0x0203e60008000404 */
[C---:B0-----:R-:W-:Y:S01]  /*16f0*/  IMAD.WIDE R24, R36.reuse, 0x2, R54 ;  /* 0x0000000224187825 */ /* 0x041fe200078e0236 */
[----:B------:R0:W4:Y:S03]  /*1700*/  @!P0 LDG.E.U16 R69, desc[UR6][R16.64] ;  /* 0x0000000610458981 */ /* 0x000126000c1e1500 */
[----:B------:R-:W-:Y:S01]  /*1710*/  IMAD.WIDE R74, R36, 0x2, R60 ;  /* 0x00000002244a7825 */ /* 0x000fe200078e023c */
[----:B------:R-:W5:Y:S01]  /*1720*/  @!P0 LDG.E.U16 R71, desc[UR6][R24.64] ;  /* 0x0000000618478981 */ /* 0x000f62000c1e1500 */
[----:B-1----:R-:W-:-:S03]  /*1730*/  PRMT R76, RZ, 0x7610, R76 ;  /* 0x00007610ff4c7816 */ /* 0x002fc6000000004c */
[----:B------:R-:W3:Y:S01]  /*1740*/  @!P0 LDG.E.U16 R77, desc[UR6][R74.64] ;  /* 0x000000064a4d8981 */ /* 0x000ee2000c1e1500 */
[----:B0-----:R-:W-:-:S03]  /*1750*/  IMAD.WIDE R16, R36, 0x2, R58 ;  /* 0x0000000224107825 */ /* 0x001fc600078e023a */
[----:B------:R-:W4:Y:S04]  /*1760*/  @!P0 LDG.E.U16 R76, desc[UR6][R18.64] ;  /* 0x00000006124c8981 */ /* 0x000f28000c1e1500 */
[----:B------:R-:W4:Y:S04]  /*1770*/  @!P0 LDG.E.U16 R73, desc[UR6][R16.64] ;  /* 0x0000000610498981 */ /* 0x000f28000c1e1500 */
[----:B------:R-:W-:Y:S04]  /*1780*/  STS.U16 [R31+UR4+0x800], R64 ;  /* 0x000800401f007988 */ /* 0x000fe80008000404 */
[----:B------:R-:W-:Y:S04]  /*1790*/  STS.U16 [R31+UR4+0xa00], R66 ;  /* 0x000a00421f007988 */ /* 0x000fe80008000404 */
[----:B------:R-:W-:Y:S04]  /*17a0*/  STS.U16 [R31+UR4+0xc00], R68 ;  /* 0x000c00441f007988 */ /* 0x000fe80008000404 */
[----:B------:R-:W-:Y:S04]  /*17b0*/  STS.U16 [R31+UR4+0xe00], R70 ;  /* 0x000e00461f007988 */ /* 0x000fe80008000404 */
[----:B--2---:R-:W-:Y:S04]  /*17c0*/  STS.U16 [R30+UR4+0x1000], R65 ;  /* 0x001000411e007988 */ /* 0x004fe80008000404 */
[----:B-----5:R-:W-:Y:S04]  /*17d0*/  STS.U16 [R30+UR4+0x1800], R71 ;  /* 0x001800471e007988 */ /* 0x020fe80008000404 */
[----:B---3--:R-:W-:Y:S04]  /*17e0*/  STS.U16 [R29+UR4+0x1200], R72 ;  /* 0x001200481d007988 */ /* 0x008fe80008000404 */
[----:B----4-:R-:W-:Y:S04]  /*17f0*/  STS.U16 [R29+UR4+0x1a00], R76 ;  /* 0x001a004c1d007988 */ /* 0x010fe80008000404 */
[----:B------:R-:W-:Y:S04]  /*1800*/  STS.U16 [R28+UR4+0x1400], R67 ;  /* 0x001400431c007988 */ /* 0x000fe80008000404 */
[----:B------:R-:W-:Y:S04]  /*1810*/  STS.U16 [R28+UR4+0x1c00], R73 ;  /* 0x001c00491c007988 */ /* 0x000fe80008000404 */
[----:B------:R-:W-:Y:S04]  /*1820*/  STS.U16 [R12+UR4+0x1600], R69 ;  /* 0x001600450c007988 */ /* 0x000fe80008000404 */
[----:B------:R-:W-:Y:S01]  /*1830*/  STS.U16 [R12+UR4+0x1e00], R77 ;  /* 0x001e004d0c007988 */ /* 0x000fe20008000404 */
[----:B------:R-:W-:Y:S06]  /*1840*/  BAR.SYNC.DEFER_BLOCKING 0x0 ;  /* 0x0000000000007b1d */ /* 0x000fec0000010000 */
[----:B------:R-:W-:Y:S04]  /*1850*/  LDSM.16.MT88.4 R24, [R6] ;  /* 0x000000000618783b */ /* 0x000fe80000004200 */
[----:B------:R-:W0:Y:S02]  /*1860*/  LDSM.16.M88.4 R16, [R5+UR4+0x1000] ;  /* 0x001000040510783b */ /* 0x000e240008000200 */
[----:B0-----:R-:W-:Y:S02]  /*1870*/  HMMA.16816.F32.BF16 R24, R24, R16, R20 ;  /* 0x000000101818723c */ /* 0x001fe40000041814 */
[----:B------:R-:W0:-:S15]  /*1880*/  LDSM.16.MT88.4 R20, [R6+0x200] ;  /* 0x000200000614783b */ /* 0x000e1e0000004200 */
[----:B------:R-:W-:-:S03]  /*1890*/  NOP ;  /* 0x0000000000007918 */ /* 0x000fc60000000000 */
[----:B0-----:R-:W-:Y:S01]  /*18a0*/  HMMA.16816.F32.BF16 R20, R20, R18, R24 ;  /* 0x000000121414723c */ /* 0x001fe20000041818 */
[----:B------:R-:W-:Y:S04]  /*18b0*/  LDSM.16.MT88.4 R24, [R6+0x400] ;  /* 0x000400000618783b */ /* 0x000fe80000004200 */
[----:B------:R-:W0:-:S15]  /*18c0*/  LDSM.16.M88.4 R16, [R13+UR4+0x1000] ;  /* 0x001000040d10783b */ /* 0x000e1e0008000200 */
[----:B0-----:R-:W-:Y:S01]  /*18d0*/  HMMA.16816.F32.BF16 R20, R24, R16, R20 ;  /* 0x000000101814723c */ /* 0x001fe20000041814 */
[----:B------:R-:W0:-:S15]  /*18e0*/  LDSM.16.MT88.4 R24, [R6+0x600] ;  /* 0x000600000618783b */ /* 0x000e1e0000004200 */
[----:B------:R-:W-:-:S04]  /*18f0*/  NOP ;  /* 0x0000000000007918 */ /* 0x000fc80000000000 */
        /* <DEDUP_REMOVED lines=8> */
[----:B------:R-:W0:Y:S01]  /*1980*/  LDSM.16.M88.4 R20, [R13+UR4+0x1080] ;  /* 0x001080040d14783b */ /* 0x000e220008000200 */
[----:B------:R-:W-:-:S05]  /*1990*/  VIADD R35, R35, 0xffffffff ;  /* 0xffffffff23237836 */ /* 0x000fca0000000000 */
[----:B------:R-:W-:-:S09]  /*19a0*/  ISETP.NE.U32.AND P0, PT, R35, RZ, PT ;  /* 0x000000ff2300720c */ /* 0x000fd20003f05070 */
[----:B0-----:R-:W-:Y:S01]  /*19b0*/  HMMA.16816.F32.BF16 R16, R16, R20, R24 ;  /* 0x000000141010723c */ /* 0x001fe20000041818 */
[----:B------:R-:W0:Y:S01]  /*19c0*/  LDSM.16.MT88.4 R24, [R6+0xe00] ;  /* 0x000e00000618783b */ /* 0x000e220000004200 */
[----:B------:R-:W-:Y:S01]  /*19d0*/  IMAD.WIDE R52, R14, 0x2, R52 ;  /* 0x000000020e347825 */ /* 0x000fe200078e0234 */
[----:B------:R-:W-:-:S03]  /*19e0*/  UIADD3 UR5, UPT, UPT, UR5, -0x80, URZ ;  /* 0xffffff8005057890 */ /* 0x000fc6000fffe0ff */
[----:B------:R-:W-:-:S04]  /*19f0*/  IMAD.WIDE R48, R14, 0x2, R48 ;  /* 0x000000020e307825 */ /* 0x000fc800078e0230 */
[----:B------:R-:W-:-:S04]  /*1a00*/  IMAD.WIDE R46, R14, 0x2, R46 ;  /* 0x000000020e2e7825 */ /* 0x000fc800078e022e */
[----:B------:R-:W-:-:S04]  /*1a10*/  IMAD.WIDE R60, R14, 0x2, R60 ;  /* 0x000000020e3c7825 */ /* 0x000fc800078e023c */
[----:B------:R-:W-:-:S04]  /*1a20*/  IMAD.WIDE R58, R14, 0x2, R58 ;  /* 0x000000020e3a7825 */ /* 0x000fc800078e023a */
[----:B------:R-:W-:-:S04]  /*1a30*/  IMAD.WIDE R56, R14, 0x2, R56 ;  /* 0x000000020e387825 */ /* 0x000fc800078e0238 */
[----:B------:R-:W-:-:S04]  /*1a40*/  IMAD.WIDE R54, R14, 0x2, R54 ;  /* 0x000000020e367825 */ /* 0x000fc800078e0236 */
[----:B------:R-:W-:-:S04]  /*1a50*/  IMAD.WIDE R50, R14, 0x2, R50 ;  /* 0x000000020e327825 */ /* 0x000fc800078e0232 */
[----:B------:R-:W-:Y:S02]  /*1a60*/  IMAD.MOV.U32 R74, RZ, RZ, R52 ;  /* 0x000000ffff4a7224 */ /* 0x000fe400078e0034 */
[----:B------:R-:W-:Y:S01]  /*1a70*/  IMAD.WIDE R62, R15, 0x2, R62 ;  /* 0x000000020f3e7825 */ /* 0x000fe200078e023e */
[----:B0-----:R-:W-:Y:S03]  /*1a80*/  HMMA.16816.F32.BF16 R20, R24, R22, R16 ;  /* 0x000000161814723c */ /* 0x001fe60000041810 */
[----:B------:R-:W-:Y:S02]  /*1a90*/  IMAD.MOV.U32 R72, RZ, RZ, R48 ;  /* 0x000000ffff487224 */ /* 0x000fe400078e0030 */
[----:B------:R-:W-:Y:S01]  /*1aa0*/  IMAD.MOV.U32 R65, RZ, RZ, R47 ;  /* 0x000000ffff417224 */ /* 0x000fe200078e002f */
[----:B------:R-:W-:-:S14]  /*1ab0*/  @P0 BRA `(.L_x_1) ;  /* 0xfffffff8002c0947 */ /* 0x000fdc000383ffff */
[----:B------:R-:W-:Y:S02]  /*1ac0*/  F2FP.BF16.F32.PACK_AB R22, R23, R22 ;  /* 0x000000161716723e */ /* 0x000fe400000010ff */
[----:B------:R-:W-:-:S07]  /*1ad0*/  F2FP.BF16.F32.PACK_AB R20, R21, R20 ;  /* 0x000000141514723e */ /* 0x000fce00000010ff */
.L_x_0:
[----:B------:R-:W0:Y:S01]  /*1ae0*/  S2R R10, SR_TID.X ;  /* 0x00000000000a7919 */ /* 0x000e220000002100 */
[----:B------:R-:W1:Y:S01]  /*1af0*/  LDCU.128 UR8, c[0x0][0x390] ;  /* 0x00007200ff0877ac */ /* 0x000e620008000c00 */
[----:B------:R-:W-:Y:S01]  /*1b00*/  MOV R5, 0x400 ;  /* 0x0000040000057802 */ /* 0x000fe20000000f00 */
[----:B------:R-:W2:Y:S01]  /*1b10*/  S2R R6, SR_CgaCtaId ;  /* 0x0000000000067919 */ /* 0x000ea20000008800 */
[----:B------:R-:W3:Y:S01]  /*1b20*/  LDCU UR5, c[0x0][0x3b8] ;  /* 0x00007700ff0577ac */ /* 0x000ee20008000800 */
[----:B------:R-:W-:Y:S01]  /*1b30*/  LOP3.LUT R4, R4, R45, RZ, 0xfc, !PT ;  /* 0x0000002d04047212 */ /* 0x000fe200078efcff */
[----:B------:R-:W4:Y:S01]  /*1b40*/  LDCU UR4, c[0x0][0x3b4] ;  /* 0x00007680ff0477ac */ /* 0x000f220008000800 */
[----:B------:R-:W-:Y:S02]  /*1b50*/  BAR.SYNC.DEFER_BLOCKING 0x0 ;  /* 0x0000000000007b1d */ /* 0x000fe40000010000 */
[C---:B-1----:R-:W-:Y:S01]  /*1b60*/  ISETP.GE.AND P0, PT, R4.reuse, UR11, PT ;  /* 0x0000000b04007c0c */ /* 0x042fe2000bf06270 */
[----:B---3--:R-:W-:-:S03]  /*1b70*/  IMAD R4, R4, UR5, RZ ;  /* 0x0000000504047c24 */ /* 0x008fc6000f8e02ff */
[----:B------:R-:W-:Y:S02]  /*1b80*/  ISETP.LT.AND P0, PT, R0, UR10, !P0 ;  /* 0x0000000a00007c0c */ /* 0x000fe4000c701270 */
[--C-:B0-----:R-:W-:Y:S01]  /*1b90*/  LOP3.LUT R3, R3, 0x1c, R10.reuse, 0xf8, !PT ;  /* 0x0000001c03037812 */ /* 0x101fe200078ef80a */
[----:B------:R-:W-:Y:S01]  /*1ba0*/  IMAD.SHL.U32 R9, R10, 0x4, RZ ;  /* 0x000000040a097824 */ /* 0x000fe200078e00ff */
[----:B------:R-:W-:Y:S02]  /*1bb0*/  SHF.R.U32.HI R8, RZ, 0x4, R10 ;  /* 0x00000004ff087819 */ /* 0x000fe4000001160a */
[----:B--2---:R-:W-:Y:S01]  /*1bc0*/  LEA R11, R6, R5, 0x18 ;  /* 0x00000005060b7211 */ /* 0x004fe200078ec0ff */
[----:B------:R-:W-:Y:S01]  /*1bd0*/  IMAD.SHL.U32 R5, R4, 0x2, RZ ;  /* 0x0000000204057824 */ /* 0x000fe200078e00ff */
[----:B------:R-:W-:Y:S01]  /*1be0*/  LOP3.LUT R6, R3, 0x2, R8, 0xf8, !PT ;  /* 0x0000000203067812 */ /* 0x000fe200078ef808 */
[----:B----4-:R-:W-:Y:S01]  /*1bf0*/  IMAD R3, R0, UR4, RZ ;  /* 0x0000000400037c24 */ /* 0x010fe2000f8e02ff */
[----:B------:R-:W-:Y:S01]  /*1c00*/  LOP3.LUT R8, R2, 0x180, RZ, 0xc0, !PT ;  /* 0x0000018002087812 */ /* 0x000fe200078ec0ff */
[----:B------:R-:W-:Y:S01]  /*1c10*/  IMAD.HI R4, R4, 0x2, RZ ;  /* 0x0000000204047827 */ /* 0x000fe200078e02ff */
[----:B------:R-:W-:-:S02]  /*1c20*/  LOP3.LUT R0, R6, 0x40, RZ, 0x3c, !PT ;  /* 0x0000004006007812 */ /* 0x000fc400078e3cff */
[----:B------:R-:W-:Y:S01]  /*1c30*/  LOP3.LUT R8, R8, 0x7c, R9, 0xf8, !PT ;  /* 0x0000007c08087812 */ /* 0x000fe200078ef809 */
[----:B------:R-:W-:Y:S01]  /*1c40*/  IMAD.SHL.U32 R2, R3, 0x2, RZ ;  /* 0x0000000203027824 */ /* 0x000fe200078e00ff */
[----:B------:R-:W-:Y:S01]  /*1c50*/  LOP3.LUT R9, R10, 0x80, RZ, 0xc0, !PT ;  /* 0x000000800a097812 */ /* 0x000fe200078ec0ff */
[C---:B------:R-:W-:Y:S01]  /*1c60*/  IMAD.IADD R7, R11.reuse, 0x1, R6 ;  /* 0x000000010b077824 */ /* 0x040fe200078e0206 */
[----:B------:R-:W-:Y:S01]  /*1c70*/  LOP3.LUT R8, R8, 0x60, R10, 0x78, !PT ;  /* 0x0000006008087812 */ /* 0x000fe200078e780a */
[----:B------:R-:W-:Y:S01]  /*1c80*/  IMAD.IADD R0, R11, 0x1, R0 ;  /* 0x000000010b007824 */ /* 0x000fe200078e0200 */
[----:B------:R-:W-:Y:S01]  /*1c90*/  IADD3 R2, P1, P2, R5, UR8, R2 ;  /* 0x0000000805027c10 */ /* 0x000fe2000fa3e002 */
[----:B------:R-:W-:Y:S01]  /*1ca0*/  IMAD.HI R3, R3, 0x2, RZ ;  /* 0x0000000203037827 */ /* 0x000fe200078e02ff */
[C---:B------:R-:W-:Y:S01]  /*1cb0*/  LOP3.LUT R5, R6.reuse, 0x20, RZ, 0x3c, !PT ;  /* 0x0000002006057812 */ /* 0x040fe200078e3cff */
[----:B------:R0:W-:Y:S01]  /*1cc0*/  STS.U16 [R7], R20 ;  /* 0x0000001407007388 */ /* 0x0001e20000000400 */
[----:B------:R-:W-:-:S02]  /*1cd0*/  LOP3.LUT R6, R6, 0x60, RZ, 0x3c, !PT ;  /* 0x0000006006067812 */ /* 0x000fc400078e3cff */
[----:B------:R-:W-:Y:S01]  /*1ce0*/  PRMT R10, R22, 0x7632, R10 ;  /* 0x00007632160a7816 */ /* 0x000fe2000000000a */
[----:B------:R-:W-:Y:S01]  /*1cf0*/  IMAD.IADD R5, R11, 0x1, R5 ;  /* 0x000000010b057824 */ /* 0x000fe200078e0205 */
[----:B------:R-:W-:Y:S01]  /*1d00*/  LEA.HI R9, R9, R11, RZ, 0x1a ;  /* 0x0000000b09097211 */ /* 0x000fe200078fd0ff */
[----:B------:R-:W-:Y:S01]  /*1d10*/  IMAD.IADD R6, R11, 0x1, R6 ;  /* 0x000000010b067824 */ /* 0x000fe200078e0206 */
[----:B------:R-:W-:Y:S02]  /*1d20*/  IADD3.X R3, PT, PT, R4, UR9, R3, P1, P2 ;  /* 0x0000000904037c10 */ /* 0x000fe40008fe4403 */
[----:B0-----:R-:W-:Y:S01]  /*1d30*/  PRMT R7, R20, 0x7632, R7 ;  /* 0x0000763214077816 */ /* 0x001fe20000000007 */
[----:B------:R-:W-:-:S04]  /*1d40*/  IMAD.IADD R8, R8, 0x1, R9 ;  /* 0x0000000108087824 */ /* 0x000fc800078e0209 */
[----:B------:R0:W-:Y:S04]  /*1d50*/  STS.U16 [R0+0x100], R7 ;  /* 0x0001000700007388 */ /* 0x0001e80000000400 */
[----:B------:R0:W-:Y:S04]  /*1d60*/  STS.U16 [R5+0x80], R22 ;  /* 0x0000801605007388 */ /* 0x0001e80000000400 */
[----:B------:R0:W-:Y:S01]  /*1d70*/  STS.U16 [R6+0x180], R10 ;  /* 0x0001800a06007388 */ /* 0x0001e20000000400 */
[----:B------:R-:W-:Y:S06]  /*1d80*/  BAR.SYNC.DEFER_BLOCKING 0x0 ;  /* 0x0000000000007b1d */ /* 0x000fec0000010000 */
[----:B------:R-:W-:Y:S05]  /*1d90*/  @!P0 EXIT ;  /* 0x000000000000894d */ /* 0x000fea0003800000 */
[----:B0-----:R-:W0:Y:S04]  /*1da0*/  LDS.U16 R5, [R8] ;  /* 0x0000000008057984 */ /* 0x001e280000000400 */
[----:B0-----:R-:W-:Y:S01]  /*1db0*/  STG.E.U16 desc[UR6][R2.64], R5 ;  /* 0x0000000502007986 */ /* 0x001fe2000c101506 */
[----:B------:R-:W-:Y:S05]  /*1dc0*/  EXIT ;  /* 0x000000000000794d */ /* 0x000fea0003800000 */
.L_x_2:
[----:B------:R-:W-:-:S00]  /*1dd0*/  BRA `(.L_x_2) ;  /* 0xfffffffc00fc7947 */ /* 0x000fc0000383ffff */
[----:B------:R-:W-:-:S00]  /*1de0*/  NOP ;  /* 0x0000000000007918 */ /* 0x000fc00000000000 */
        /* <DEDUP_REMOVED lines=9> */
.L_x_3:


//--------------------- .nv.shared.matmul_kernel  --------------------------
	.section	.nv.shared.matmul_kernel,"aw",@nobits
	.sectionflags	@""
	.align	16
	.zero		1024


//--------------------- .nv.shared.reserved.0     --------------------------
	.section	.nv.shared.reserved.0,"aw",@nobits
	.weak		__nv_reservedSMEM_offset_0_alias
	.size		__nv_reservedSMEM_offset_0_alias, 0, 64
	.other		__nv_reservedSMEM_offset_0_alias,@"STO_CUDA_RESERVED_SHARED STV_DEFAULT"
__nv_reservedSMEM_offset_0_alias:
	.zero		0
	.zero		64


//--------------------- .nv.constant0.matmul_kernel --------------------------
	.section	.nv.constant0.matmul_kernel,"a",@progbits
	.sectionflags	@""
	.align	4
.nv.constant0.matmul_kernel:
	.zero		976


//--------------------- SYMBOLS --------------------------

	.type		.nv.reservedSmem.offset0,@object
	.size		.nv.reservedSmem.offset0,0x4
	.type		.nv.reservedSmem.cap,@object
	.size		.nv.reservedSmem.cap,0x4
